//
// Generated by NVIDIA NVVM Compiler
//
// Compiler Build ID: CL-36424714
// Cuda compilation tools, release 13.0, V13.0.88
// Based on NVVM 20.0.0
//

.version 9.0
.target sm_100
.address_size 64

	// .globl	_Z17addMultipleArraysPfS_S_iiii
.global .align 4 .b8 __cudart_i2opi_f[24] = {65, 144, 67, 60, 153, 149, 98, 219, 192, 221, 52, 245, 209, 87, 39, 252, 41, 21, 68, 78, 110, 131, 249, 162};

.visible .entry _Z17addMultipleArraysPfS_S_iiii(
	.param .u64 .ptr .align 1 _Z17addMultipleArraysPfS_S_iiii_param_0,
	.param .u64 .ptr .align 1 _Z17addMultipleArraysPfS_S_iiii_param_1,
	.param .u64 .ptr .align 1 _Z17addMultipleArraysPfS_S_iiii_param_2,
	.param .u32 _Z17addMultipleArraysPfS_S_iiii_param_3,
	.param .u32 _Z17addMultipleArraysPfS_S_iiii_param_4,
	.param .u32 _Z17addMultipleArraysPfS_S_iiii_param_5,
	.param .u32 _Z17addMultipleArraysPfS_S_iiii_param_6
)
{
	.reg .pred 	%p<20>;
	.reg .b32 	%r<70>;
	.reg .b32 	%f<162>;
	.reg .b64 	%rd<27>;

	ld.param.u64 	%rd6, [_Z17addMultipleArraysPfS_S_iiii_param_0];
	ld.param.u64 	%rd7, [_Z17addMultipleArraysPfS_S_iiii_param_1];
	ld.param.u64 	%rd5, [_Z17addMultipleArraysPfS_S_iiii_param_2];
	ld.param.u32 	%r46, [_Z17addMultipleArraysPfS_S_iiii_param_3];
	ld.param.u32 	%r44, [_Z17addMultipleArraysPfS_S_iiii_param_5];
	ld.param.u32 	%r45, [_Z17addMultipleArraysPfS_S_iiii_param_6];
	cvta.to.global.u64 	%rd1, %rd6;
	cvta.to.global.u64 	%rd2, %rd7;
	mov.u32 	%r47, %ntid.x;
	mov.u32 	%r48, %ctaid.x;
	mov.u32 	%r49, %tid.x;
	mad.lo.s32 	%r1, %r47, %r48, %r49;
	setp.ge.s32 	%p1, %r1, %r46;
	@%p1 bra 	$L__BB0_28;
	setp.lt.s32 	%p2, %r44, 1;
	mov.f32 	%f161, 0f00000000;
	@%p2 bra 	$L__BB0_14;
	mul.lo.s32 	%r2, %r44, %r1;
	and.b32  	%r3, %r44, 15;
	setp.lt.u32 	%p3, %r44, 16;
	mov.f32 	%f161, 0f00000000;
	mov.b32 	%r56, 0;
	@%p3 bra 	$L__BB0_5;
	and.b32  	%r56, %r44, 2147483632;
	neg.s32 	%r62, %r56;
	add.s64 	%rd3, %rd1, 32;
	mov.f32 	%f161, 0f00000000;
	mov.u32 	%r61, %r2;
$L__BB0_4:
	.pragma "nounroll";
	mul.wide.s32 	%rd8, %r61, 4;
	add.s64 	%rd9, %rd3, %rd8;
	ld.global.f32 	%f31, [%rd9+-32];
	add.f32 	%f32, %f161, %f31;
	ld.global.f32 	%f33, [%rd9+-28];
	add.f32 	%f34, %f32, %f33;
	ld.global.f32 	%f35, [%rd9+-24];
	add.f32 	%f36, %f34, %f35;
	ld.global.f32 	%f37, [%rd9+-20];
	add.f32 	%f38, %f36, %f37;
	ld.global.f32 	%f39, [%rd9+-16];
	add.f32 	%f40, %f38, %f39;
	ld.global.f32 	%f41, [%rd9+-12];
	add.f32 	%f42, %f40, %f41;
	ld.global.f32 	%f43, [%rd9+-8];
	add.f32 	%f44, %f42, %f43;
	ld.global.f32 	%f45, [%rd9+-4];
	add.f32 	%f46, %f44, %f45;
	ld.global.f32 	%f47, [%rd9];
	add.f32 	%f48, %f46, %f47;
	ld.global.f32 	%f49, [%rd9+4];
	add.f32 	%f50, %f48, %f49;
	ld.global.f32 	%f51, [%rd9+8];
	add.f32 	%f52, %f50, %f51;
	ld.global.f32 	%f53, [%rd9+12];
	add.f32 	%f54, %f52, %f53;
	ld.global.f32 	%f55, [%rd9+16];
	add.f32 	%f56, %f54, %f55;
	ld.global.f32 	%f57, [%rd9+20];
	add.f32 	%f58, %f56, %f57;
	ld.global.f32 	%f59, [%rd9+24];
	add.f32 	%f60, %f58, %f59;
	ld.global.f32 	%f61, [%rd9+28];
	add.f32 	%f161, %f60, %f61;
	add.s32 	%r62, %r62, 16;
	add.s32 	%r61, %r61, 16;
	setp.eq.s32 	%p4, %r62, 0;
	@%p4 bra 	$L__BB0_5;
	bra.uni 	$L__BB0_4;
$L__BB0_5:
	setp.eq.s32 	%p5, %r3, 0;
	@%p5 bra 	$L__BB0_14;
	and.b32  	%r7, %r44, 7;
	setp.lt.u32 	%p6, %r3, 8;
	@%p6 bra 	$L__BB0_8;
	add.s32 	%r51, %r56, %r2;
	mul.wide.s32 	%rd10, %r51, 4;
	add.s64 	%rd11, %rd1, %rd10;
	ld.global.f32 	%f63, [%rd11];
	add.f32 	%f64, %f161, %f63;
	ld.global.f32 	%f65, [%rd11+4];
	add.f32 	%f66, %f64, %f65;
	ld.global.f32 	%f67, [%rd11+8];
	add.f32 	%f68, %f66, %f67;
	ld.global.f32 	%f69, [%rd11+12];
	add.f32 	%f70, %f68, %f69;
	ld.global.f32 	%f71, [%rd11+16];
	add.f32 	%f72, %f70, %f71;
	ld.global.f32 	%f73, [%rd11+20];
	add.f32 	%f74, %f72, %f73;
	ld.global.f32 	%f75, [%rd11+24];
	add.f32 	%f76, %f74, %f75;
	ld.global.f32 	%f77, [%rd11+28];
	add.f32 	%f161, %f76, %f77;
	add.s32 	%r56, %r56, 8;
$L__BB0_8:
	setp.eq.s32 	%p7, %r7, 0;
	@%p7 bra 	$L__BB0_14;
	and.b32  	%r10, %r44, 3;
	setp.lt.u32 	%p8, %r7, 4;
	@%p8 bra 	$L__BB0_11;
	add.s32 	%r52, %r56, %r2;
	mul.wide.s32 	%rd12, %r52, 4;
	add.s64 	%rd13, %rd1, %rd12;
	ld.global.f32 	%f79, [%rd13];
	add.f32 	%f80, %f161, %f79;
	ld.global.f32 	%f81, [%rd13+4];
	add.f32 	%f82, %f80, %f81;
	ld.global.f32 	%f83, [%rd13+8];
	add.f32 	%f84, %f82, %f83;
	ld.global.f32 	%f85, [%rd13+12];
	add.f32 	%f161, %f84, %f85;
	add.s32 	%r56, %r56, 4;
$L__BB0_11:
	setp.eq.s32 	%p9, %r10, 0;
	@%p9 bra 	$L__BB0_14;
	add.s32 	%r60, %r56, %r2;
	neg.s32 	%r59, %r10;
$L__BB0_13:
	.pragma "nounroll";
	mul.wide.s32 	%rd14, %r60, 4;
	add.s64 	%rd15, %rd1, %rd14;
	ld.global.f32 	%f86, [%rd15];
	add.f32 	%f161, %f161, %f86;
	add.s32 	%r60, %r60, 1;
	add.s32 	%r59, %r59, 1;
	setp.ne.s32 	%p10, %r59, 0;
	@%p10 bra 	$L__BB0_13;
$L__BB0_14:
	setp.lt.s32 	%p11, %r45, 1;
	@%p11 bra 	$L__BB0_27;
	mul.lo.s32 	%r19, %r45, %r1;
	and.b32  	%r20, %r45, 15;
	setp.lt.u32 	%p12, %r45, 16;
	mov.b32 	%r65, 0;
	@%p12 bra 	$L__BB0_18;
	and.b32  	%r65, %r45, 2147483632;
	neg.s32 	%r64, %r65;
	add.s64 	%rd4, %rd2, 32;
	mov.u32 	%r63, %r19;
$L__BB0_17:
	.pragma "nounroll";
	mul.wide.s32 	%rd16, %r63, 4;
	add.s64 	%rd17, %rd4, %rd16;
	ld.global.f32 	%f88, [%rd17+-32];
	add.f32 	%f89, %f161, %f88;
	ld.global.f32 	%f90, [%rd17+-28];
	add.f32 	%f91, %f89, %f90;
	ld.global.f32 	%f92, [%rd17+-24];
	add.f32 	%f93, %f91, %f92;
	ld.global.f32 	%f94, [%rd17+-20];
	add.f32 	%f95, %f93, %f94;
	ld.global.f32 	%f96, [%rd17+-16];
	add.f32 	%f97, %f95, %f96;
	ld.global.f32 	%f98, [%rd17+-12];
	add.f32 	%f99, %f97, %f98;
	ld.global.f32 	%f100, [%rd17+-8];
	add.f32 	%f101, %f99, %f100;
	ld.global.f32 	%f102, [%rd17+-4];
	add.f32 	%f103, %f101, %f102;
	ld.global.f32 	%f104, [%rd17];
	add.f32 	%f105, %f103, %f104;
	ld.global.f32 	%f106, [%rd17+4];
	add.f32 	%f107, %f105, %f106;
	ld.global.f32 	%f108, [%rd17+8];
	add.f32 	%f109, %f107, %f108;
	ld.global.f32 	%f110, [%rd17+12];
	add.f32 	%f111, %f109, %f110;
	ld.global.f32 	%f112, [%rd17+16];
	add.f32 	%f113, %f111, %f112;
	ld.global.f32 	%f114, [%rd17+20];
	add.f32 	%f115, %f113, %f114;
	ld.global.f32 	%f116, [%rd17+24];
	add.f32 	%f117, %f115, %f116;
	ld.global.f32 	%f118, [%rd17+28];
	add.f32 	%f161, %f117, %f118;
	add.s32 	%r64, %r64, 16;
	add.s32 	%r63, %r63, 16;
	setp.ne.s32 	%p13, %r64, 0;
	@%p13 bra 	$L__BB0_17;
$L__BB0_18:
	setp.eq.s32 	%p14, %r20, 0;
	@%p14 bra 	$L__BB0_27;
	and.b32  	%r32, %r45, 7;
	setp.lt.u32 	%p15, %r20, 8;
	@%p15 bra 	$L__BB0_21;
	add.s32 	%r54, %r65, %r19;
	mul.wide.s32 	%rd18, %r54, 4;
	add.s64 	%rd19, %rd2, %rd18;
	ld.global.f32 	%f120, [%rd19];
	add.f32 	%f121, %f161, %f120;
	ld.global.f32 	%f122, [%rd19+4];
	add.f32 	%f123, %f121, %f122;
	ld.global.f32 	%f124, [%rd19+8];
	add.f32 	%f125, %f123, %f124;
	ld.global.f32 	%f126, [%rd19+12];
	add.f32 	%f127, %f125, %f126;
	ld.global.f32 	%f128, [%rd19+16];
	add.f32 	%f129, %f127, %f128;
	ld.global.f32 	%f130, [%rd19+20];
	add.f32 	%f131, %f129, %f130;
	ld.global.f32 	%f132, [%rd19+24];
	add.f32 	%f133, %f131, %f132;
	ld.global.f32 	%f134, [%rd19+28];
	add.f32 	%f161, %f133, %f134;
	add.s32 	%r65, %r65, 8;
$L__BB0_21:
	setp.eq.s32 	%p16, %r32, 0;
	@%p16 bra 	$L__BB0_27;
	and.b32  	%r35, %r45, 3;
	setp.lt.u32 	%p17, %r32, 4;
	@%p17 bra 	$L__BB0_24;
	add.s32 	%r55, %r65, %r19;
	mul.wide.s32 	%rd20, %r55, 4;
	add.s64 	%rd21, %rd2, %rd20;
	ld.global.f32 	%f136, [%rd21];
	add.f32 	%f137, %f161, %f136;
	ld.global.f32 	%f138, [%rd21+4];
	add.f32 	%f139, %f137, %f138;
	ld.global.f32 	%f140, [%rd21+8];
	add.f32 	%f141, %f139, %f140;
	ld.global.f32 	%f142, [%rd21+12];
	add.f32 	%f161, %f141, %f142;
	add.s32 	%r65, %r65, 4;
$L__BB0_24:
	setp.eq.s32 	%p18, %r35, 0;
	@%p18 bra 	$L__BB0_27;
	add.s32 	%r69, %r65, %r19;
	neg.s32 	%r68, %r35;
$L__BB0_26:
	.pragma "nounroll";
	mul.wide.s32 	%rd22, %r69, 4;
	add.s64 	%rd23, %rd2, %rd22;
	ld.global.f32 	%f143, [%rd23];
	add.f32 	%f161, %f161, %f143;
	add.s32 	%r69, %r69, 1;
	add.s32 	%r68, %r68, 1;
	setp.ne.s32 	%p19, %r68, 0;
	@%p19 bra 	$L__BB0_26;
$L__BB0_27:
	cvta.to.global.u64 	%rd24, %rd5;
	mul.wide.s32 	%rd25, %r1, 4;
	add.s64 	%rd26, %rd24, %rd25;
	st.global.f32 	[%rd26], %f161;
$L__BB0_28:
	ret;

}
	// .globl	_Z9addArraysPKfS0_Pfi
.visible .entry _Z9addArraysPKfS0_Pfi(
	.param .u64 .ptr .align 1 _Z9addArraysPKfS0_Pfi_param_0,
	.param .u64 .ptr .align 1 _Z9addArraysPKfS0_Pfi_param_1,
	.param .u64 .ptr .align 1 _Z9addArraysPKfS0_Pfi_param_2,
	.param .u32 _Z9addArraysPKfS0_Pfi_param_3
)
{
	.reg .pred 	%p<2>;
	.reg .b32 	%r<6>;
	.reg .b32 	%f<4>;
	.reg .b64 	%rd<11>;

	ld.param.u64 	%rd1, [_Z9addArraysPKfS0_Pfi_param_0];
	ld.param.u64 	%rd2, [_Z9addArraysPKfS0_Pfi_param_1];
	ld.param.u64 	%rd3, [_Z9addArraysPKfS0_Pfi_param_2];
	ld.param.u32 	%r2, [_Z9addArraysPKfS0_Pfi_param_3];
	mov.u32 	%r3, %ntid.x;
	mov.u32 	%r4, %ctaid.x;
	mov.u32 	%r5, %tid.x;
	mad.lo.s32 	%r1, %r3, %r4, %r5;
	setp.ge.s32 	%p1, %r1, %r2;
	@%p1 bra 	$L__BB1_2;
	cvta.to.global.u64 	%rd4, %rd1;
	cvta.to.global.u64 	%rd5, %rd2;
	cvta.to.global.u64 	%rd6, %rd3;
	mul.wide.s32 	%rd7, %r1, 4;
	add.s64 	%rd8, %rd4, %rd7;
	ld.global.f32 	%f1, [%rd8];
	add.s64 	%rd9, %rd5, %rd7;
	ld.global.f32 	%f2, [%rd9];
	add.f32 	%f3, %f1, %f2;
	add.s64 	%rd10, %rd6, %rd7;
	st.global.f32 	[%rd10], %f3;
$L__BB1_2:
	ret;

}
	// .globl	_Z25complexPhysicsCalculationPKfS0_Pfi
.visible .entry _Z25complexPhysicsCalculationPKfS0_Pfi(
	.param .u64 .ptr .align 1 _Z25complexPhysicsCalculationPKfS0_Pfi_param_0,
	.param .u64 .ptr .align 1 _Z25complexPhysicsCalculationPKfS0_Pfi_param_1,
	.param .u64 .ptr .align 1 _Z25complexPhysicsCalculationPKfS0_Pfi_param_2,
	.param .u32 _Z25complexPhysicsCalculationPKfS0_Pfi_param_3
)
{
	.local .align 4 .b8 	__local_depot2[28];
	.reg .b64 	%SP;
	.reg .b64 	%SPL;
	.reg .pred 	%p<18>;
	.reg .b32 	%r<87>;
	.reg .b32 	%f<71>;
	.reg .b64 	%rd<50>;
	.reg .b64 	%fd<5>;

	mov.u64 	%SPL, __local_depot2;
	ld.param.u64 	%rd16, [_Z25complexPhysicsCalculationPKfS0_Pfi_param_0];
	ld.param.u64 	%rd17, [_Z25complexPhysicsCalculationPKfS0_Pfi_param_1];
	ld.param.u64 	%rd18, [_Z25complexPhysicsCalculationPKfS0_Pfi_param_2];
	ld.param.u32 	%r30, [_Z25complexPhysicsCalculationPKfS0_Pfi_param_3];
	add.u64 	%rd1, %SPL, 0;
	mov.u32 	%r31, %ntid.x;
	mov.u32 	%r32, %ctaid.x;
	mov.u32 	%r33, %tid.x;
	mad.lo.s32 	%r1, %r31, %r32, %r33;
	setp.ge.s32 	%p1, %r1, %r30;
	@%p1 bra 	$L__BB2_18;
	cvta.to.global.u64 	%rd20, %rd17;
	cvta.to.global.u64 	%rd21, %rd16;
	mul.wide.s32 	%rd22, %r1, 4;
	add.s64 	%rd23, %rd21, %rd22;
	ld.global.f32 	%f1, [%rd23];
	add.s64 	%rd24, %rd20, %rd22;
	ld.global.f32 	%f2, [%rd24];
	mul.f32 	%f14, %f1, 0f3F22F983;
	cvt.rni.s32.f32 	%r82, %f14;
	cvt.rn.f32.s32 	%f15, %r82;
	fma.rn.f32 	%f16, %f15, 0fBFC90FDA, %f1;
	fma.rn.f32 	%f17, %f15, 0fB3A22168, %f16;
	fma.rn.f32 	%f69, %f15, 0fA7C234C5, %f17;
	abs.f32 	%f4, %f1;
	setp.ltu.f32 	%p2, %f4, 0f47CE4780;
	@%p2 bra 	$L__BB2_9;
	setp.neu.f32 	%p3, %f4, 0f7F800000;
	@%p3 bra 	$L__BB2_4;
	mov.f32 	%f20, 0f00000000;
	mul.rn.f32 	%f69, %f1, %f20;
	mov.b32 	%r82, 0;
	bra.uni 	$L__BB2_9;
$L__BB2_4:
	mov.b32 	%r3, %f1;
	shl.b32 	%r35, %r3, 8;
	or.b32  	%r4, %r35, -2147483648;
	mov.b64 	%rd46, 0;
	mov.b32 	%r79, 0;
	mov.u64 	%rd44, __cudart_i2opi_f;
	mov.u64 	%rd45, %rd1;
$L__BB2_5:
	.pragma "nounroll";
	ld.global.nc.u32 	%r36, [%rd44];
	mad.wide.u32 	%rd27, %r36, %r4, %rd46;
	shr.u64 	%rd46, %rd27, 32;
	st.local.u32 	[%rd45], %rd27;
	add.s32 	%r79, %r79, 1;
	add.s64 	%rd45, %rd45, 4;
	add.s64 	%rd44, %rd44, 4;
	setp.ne.s32 	%p4, %r79, 6;
	@%p4 bra 	$L__BB2_5;
	shr.u32 	%r37, %r3, 23;
	st.local.u32 	[%rd1+24], %rd46;
	and.b32  	%r7, %r37, 31;
	and.b32  	%r38, %r37, 224;
	add.s32 	%r39, %r38, -128;
	shr.u32 	%r40, %r39, 5;
	mul.wide.u32 	%rd28, %r40, 4;
	sub.s64 	%rd8, %rd1, %rd28;
	ld.local.u32 	%r80, [%rd8+24];
	ld.local.u32 	%r81, [%rd8+20];
	setp.eq.s32 	%p5, %r7, 0;
	@%p5 bra 	$L__BB2_8;
	shf.l.wrap.b32 	%r80, %r81, %r80, %r7;
	ld.local.u32 	%r41, [%rd8+16];
	shf.l.wrap.b32 	%r81, %r41, %r81, %r7;
$L__BB2_8:
	shr.u32 	%r42, %r80, 30;
	shf.l.wrap.b32 	%r43, %r81, %r80, 2;
	shl.b32 	%r44, %r81, 2;
	shr.u32 	%r45, %r43, 31;
	add.s32 	%r46, %r45, %r42;
	neg.s32 	%r47, %r46;
	setp.lt.s32 	%p6, %r3, 0;
	selp.b32 	%r82, %r47, %r46, %p6;
	xor.b32  	%r48, %r43, %r3;
	shr.s32 	%r49, %r43, 31;
	xor.b32  	%r50, %r49, %r43;
	xor.b32  	%r51, %r49, %r44;
	cvt.u64.u32 	%rd29, %r50;
	shl.b64 	%rd30, %rd29, 32;
	cvt.u64.u32 	%rd31, %r51;
	or.b64  	%rd32, %rd30, %rd31;
	cvt.rn.f64.s64 	%fd1, %rd32;
	mul.f64 	%fd2, %fd1, 0d3BF921FB54442D19;
	cvt.rn.f32.f64 	%f18, %fd2;
	neg.f32 	%f19, %f18;
	setp.lt.s32 	%p7, %r48, 0;
	selp.f32 	%f69, %f19, %f18, %p7;
$L__BB2_9:
	mul.rn.f32 	%f21, %f69, %f69;
	and.b32  	%r53, %r82, 1;
	setp.eq.b32 	%p8, %r53, 1;
	selp.f32 	%f22, 0f3F800000, %f69, %p8;
	fma.rn.f32 	%f23, %f21, %f22, 0f00000000;
	fma.rn.f32 	%f24, %f21, 0f37CBAC00, 0fBAB607ED;
	selp.f32 	%f25, %f24, 0fB94D4153, %p8;
	selp.f32 	%f26, 0f3D2AAABB, 0f3C0885E4, %p8;
	fma.rn.f32 	%f27, %f25, %f21, %f26;
	selp.f32 	%f28, 0fBEFFFFFF, 0fBE2AAAA8, %p8;
	fma.rn.f32 	%f29, %f27, %f21, %f28;
	fma.rn.f32 	%f30, %f29, %f23, %f22;
	and.b32  	%r54, %r82, 2;
	setp.eq.s32 	%p9, %r54, 0;
	mov.f32 	%f31, 0f00000000;
	sub.f32 	%f32, %f31, %f30;
	selp.f32 	%f8, %f30, %f32, %p9;
	mul.f32 	%f33, %f2, 0f3F22F983;
	cvt.rni.s32.f32 	%r86, %f33;
	cvt.rn.f32.s32 	%f34, %r86;
	fma.rn.f32 	%f35, %f34, 0fBFC90FDA, %f2;
	fma.rn.f32 	%f36, %f34, 0fB3A22168, %f35;
	fma.rn.f32 	%f70, %f34, 0fA7C234C5, %f36;
	abs.f32 	%f10, %f2;
	setp.ltu.f32 	%p10, %f10, 0f47CE4780;
	@%p10 bra 	$L__BB2_17;
	setp.neu.f32 	%p11, %f10, 0f7F800000;
	@%p11 bra 	$L__BB2_12;
	mov.f32 	%f39, 0f00000000;
	mul.rn.f32 	%f70, %f2, %f39;
	mov.b32 	%r86, 0;
	bra.uni 	$L__BB2_17;
$L__BB2_12:
	mov.b32 	%r17, %f2;
	shl.b32 	%r56, %r17, 8;
	or.b32  	%r18, %r56, -2147483648;
	mov.b64 	%rd49, 0;
	mov.b32 	%r83, 0;
	mov.u64 	%rd47, __cudart_i2opi_f;
	mov.u64 	%rd48, %rd1;
$L__BB2_13:
	.pragma "nounroll";
	ld.global.nc.u32 	%r57, [%rd47];
	mad.wide.u32 	%rd35, %r57, %r18, %rd49;
	shr.u64 	%rd49, %rd35, 32;
	st.local.u32 	[%rd48], %rd35;
	add.s32 	%r83, %r83, 1;
	add.s64 	%rd48, %rd48, 4;
	add.s64 	%rd47, %rd47, 4;
	setp.ne.s32 	%p12, %r83, 6;
	@%p12 bra 	$L__BB2_13;
	shr.u32 	%r58, %r17, 23;
	st.local.u32 	[%rd1+24], %rd49;
	and.b32  	%r21, %r58, 31;
	and.b32  	%r59, %r58, 224;
	add.s32 	%r60, %r59, -128;
	shr.u32 	%r61, %r60, 5;
	mul.wide.u32 	%rd36, %r61, 4;
	sub.s64 	%rd15, %rd1, %rd36;
	ld.local.u32 	%r84, [%rd15+24];
	ld.local.u32 	%r85, [%rd15+20];
	setp.eq.s32 	%p13, %r21, 0;
	@%p13 bra 	$L__BB2_16;
	shf.l.wrap.b32 	%r84, %r85, %r84, %r21;
	ld.local.u32 	%r62, [%rd15+16];
	shf.l.wrap.b32 	%r85, %r62, %r85, %r21;
$L__BB2_16:
	shr.u32 	%r63, %r84, 30;
	shf.l.wrap.b32 	%r64, %r85, %r84, 2;
	shl.b32 	%r65, %r85, 2;
	shr.u32 	%r66, %r64, 31;
	add.s32 	%r67, %r66, %r63;
	neg.s32 	%r68, %r67;
	setp.lt.s32 	%p14, %r17, 0;
	selp.b32 	%r86, %r68, %r67, %p14;
	xor.b32  	%r69, %r64, %r17;
	shr.s32 	%r70, %r64, 31;
	xor.b32  	%r71, %r70, %r64;
	xor.b32  	%r72, %r70, %r65;
	cvt.u64.u32 	%rd37, %r71;
	shl.b64 	%rd38, %rd37, 32;
	cvt.u64.u32 	%rd39, %r72;
	or.b64  	%rd40, %rd38, %rd39;
	cvt.rn.f64.s64 	%fd3, %rd40;
	mul.f64 	%fd4, %fd3, 0d3BF921FB54442D19;
	cvt.rn.f32.f64 	%f37, %fd4;
	neg.f32 	%f38, %f37;
	setp.lt.s32 	%p15, %r69, 0;
	selp.f32 	%f70, %f38, %f37, %p15;
$L__BB2_17:
	neg.f32 	%f40, %f2;
	div.rn.f32 	%f41, %f40, %f1;
	fma.rn.f32 	%f42, %f41, 0f3BBB989D, 0f3F000000;
	cvt.sat.f32.f32 	%f43, %f42;
	mov.f32 	%f44, 0f4B400001;
	mov.f32 	%f45, 0f437C0000;
	fma.rm.f32 	%f46, %f43, %f45, %f44;
	add.s32 	%r74, %r86, 1;
	mul.rn.f32 	%f47, %f70, %f70;
	and.b32  	%r75, %r86, 1;
	setp.eq.b32 	%p16, %r75, 1;
	selp.f32 	%f48, %f70, 0f3F800000, %p16;
	fma.rn.f32 	%f49, %f47, %f48, 0f00000000;
	fma.rn.f32 	%f50, %f47, 0f37CBAC00, 0fBAB607ED;
	selp.f32 	%f51, 0fB94D4153, %f50, %p16;
	selp.f32 	%f52, 0f3C0885E4, 0f3D2AAABB, %p16;
	fma.rn.f32 	%f53, %f51, %f47, %f52;
	selp.f32 	%f54, 0fBE2AAAA8, 0fBEFFFFFF, %p16;
	fma.rn.f32 	%f55, %f53, %f47, %f54;
	fma.rn.f32 	%f56, %f55, %f49, %f48;
	and.b32  	%r76, %r74, 2;
	setp.eq.s32 	%p17, %r76, 0;
	mov.f32 	%f57, 0f00000000;
	sub.f32 	%f58, %f57, %f56;
	selp.f32 	%f59, %f56, %f58, %p17;
	mul.f32 	%f60, %f8, %f59;
	add.f32 	%f61, %f46, 0fCB40007F;
	neg.f32 	%f62, %f61;
	fma.rn.f32 	%f63, %f41, 0f3FB8AA3B, %f62;
	fma.rn.f32 	%f64, %f41, 0f32A57060, %f63;
	ex2.approx.ftz.f32 	%f65, %f64;
	mov.b32 	%r77, %f46;
	shl.b32 	%r78, %r77, 23;
	mov.b32 	%f66, %r78;
	mul.f32 	%f67, %f65, %f66;
	fma.rn.f32 	%f68, %f1, %f67, %f60;
	cvta.to.global.u64 	%rd41, %rd18;
	add.s64 	%rd43, %rd41, %rd22;
	st.global.f32 	[%rd43], %f68;
$L__BB2_18:
	ret;

}


// ===== COMPILED SASS (sm_100) =====

	.target	sm_100

	.elftype	@"ET_EXEC"


//--------------------- .note.nv.tkinfo           --------------------------
	.section	.note.nv.tkinfo,"",@"SHT_NOTE"
	.sectionflags	@"SHF_NOTE_NV_TKINFO"
	.tkinfo
        /*0018*/ 	.word	0x00000002
        /*0030*/ 	.string	""
        /*0030*/ 	.string	"ptxas"
        /*0030*/ 	.string	"Cuda compilation tools, release 13.0, V13.0.88"
        /*0030*/ 	.string	"Build cuda_13.0.r13.0/compiler.36424714_0"
        /*0030*/ 	.string	"-arch sm_100 -m 64 "



//--------------------- .note.nv.cuinfo           --------------------------
	.section	.note.nv.cuinfo,"",@"SHT_NOTE"
	.sectionflags	@"SHF_NOTE_NV_CUINFO"
        /*0018*/ 	.short	0x0002
        /*001a*/ 	.short	0x0064
        /*001c*/ 	.short	0x0082
	.zero		2


//--------------------- .nv.info                  --------------------------
	.section	.nv.info,"",@"SHT_CUDA_INFO"
	.align	4


	//----- nvinfo : EIATTR_REGCOUNT
	.align		4
        /*0000*/ 	.byte	0x04, 0x2f
        /*0002*/ 	.short	(.L_2 - .L_1)
	.align		4
.L_1:
        /*0004*/ 	.word	index@(_Z17addMultipleArraysPfS_S_iiii)
        /*0008*/ 	.word	0x0000001f


	//----- nvinfo : EIATTR_FRAME_SIZE
	.align		4
.L_2:
        /*000c*/ 	.byte	0x04, 0x11
        /*000e*/ 	.short	(.L_4 - .L_3)
	.align		4
.L_3:
        /*0010*/ 	.word	index@(_Z17addMultipleArraysPfS_S_iiii)
        /*0014*/ 	.word	0x00000000


	//----- nvinfo : EIATTR_REGCOUNT
	.align		4
.L_4:
        /*0018*/ 	.byte	0x04, 0x2f
        /*001a*/ 	.short	(.L_6 - .L_5)
	.align		4
.L_5:
        /*001c*/ 	.word	index@(_Z9addArraysPKfS0_Pfi)
        /*0020*/ 	.word	0x0000000c


	//----- nvinfo : EIATTR_FRAME_SIZE
	.align		4
.L_6:
        /*0024*/ 	.byte	0x04, 0x11
        /*0026*/ 	.short	(.L_8 - .L_7)
	.align		4
.L_7:
        /*0028*/ 	.word	index@(_Z9addArraysPKfS0_Pfi)
        /*002c*/ 	.word	0x00000000


	//----- nvinfo : EIATTR_REGCOUNT
	.align		4
.L_8:
        /*0030*/ 	.byte	0x04, 0x2f
        /*0032*/ 	.short	(.L_10 - .L_9)
	.align		4
.L_9:
        /*0034*/ 	.word	index@(_Z25complexPhysicsCalculationPKfS0_Pfi)
        /*0038*/ 	.word	0x00000015


	//----- nvinfo : EIATTR_FRAME_SIZE
	.align		4
.L_10:
        /*003c*/ 	.byte	0x04, 0x11
        /*003e*/ 	.short	(.L_12 - .L_11)
	.align		4
.L_11:
        /*0040*/ 	.word	index@($__internal_0_$__cuda_sm3x_div_rn_noftz_f32_slowpath)
        /*0044*/ 	.word	0x00000000


	//----- nvinfo : EIATTR_FRAME_SIZE
	.align		4
.L_12:
        /*0048*/ 	.byte	0x04, 0x11
        /*004a*/ 	.short	(.L_14 - .L_13)
	.align		4
.L_13:
        /*004c*/ 	.word	index@(_Z25complexPhysicsCalculationPKfS0_Pfi)
        /*0050*/ 	.word	0x00000000


	//----- nvinfo : EIATTR_MIN_STACK_SIZE
	.align		4
.L_14:
        /*0054*/ 	.byte	0x04, 0x12
        /*0056*/ 	.short	(.L_16 - .L_15)
	.align		4
.L_15:
        /*0058*/ 	.word	index@(_Z25complexPhysicsCalculationPKfS0_Pfi)
        /*005c*/ 	.word	0x00000000


	//----- nvinfo : EIATTR_MIN_STACK_SIZE
	.align		4
.L_16:
        /*0060*/ 	.byte	0x04, 0x12
        /*0062*/ 	.short	(.L_18 - .L_17)
	.align		4
.L_17:
        /*0064*/ 	.word	index@(_Z9addArraysPKfS0_Pfi)
        /*0068*/ 	.word	0x00000000


	//----- nvinfo : EIATTR_MIN_STACK_SIZE
	.align		4
.L_18:
        /*006c*/ 	.byte	0x04, 0x12
        /*006e*/ 	.short	(.L_20 - .L_19)
	.align		4
.L_19:
        /*0070*/ 	.word	index@(_Z17addMultipleArraysPfS_S_iiii)
        /*0074*/ 	.word	0x00000000
.L_20:


//--------------------- .nv.compat                --------------------------
	.section	.nv.compat,"",@"SHT_CUDA_COMPAT_INFO"
	.align	4
        /*0000*/ 	.byte	0x02, 0x09, 0x00, 0x00, 0x02, 0x02, 0x01, 0x00, 0x02, 0x05, 0x05, 0x00, 0x03, 0x07, 0x01, 0x01
        /*0010*/ 	.byte	0x02, 0x03, 0x00, 0x00, 0x02, 0x06, 0x01, 0x00, 0x04, 0x0b, 0x08, 0x00, 0x01, 0x00, 0x00, 0x00
        /*0020*/ 	.byte	0x00, 0x00, 0x00, 0x00


//--------------------- .nv.info._Z25complexPhysicsCalculationPKfS0_Pfi --------------------------
	.section	.nv.info._Z25complexPhysicsCalculationPKfS0_Pfi,"",@"SHT_CUDA_INFO"
	.sectionflags	@""
	.align	4


	//----- nvinfo : EIATTR_CUDA_API_VERSION
	.align		4
        /*0000*/ 	.byte	0x04, 0x37
        /*0002*/ 	.short	(.L_22 - .L_21)
.L_21:
        /*0004*/ 	.word	0x00000082


	//----- nvinfo : EIATTR_KPARAM_INFO
	.align		4
.L_22:
        /*0008*/ 	.byte	0x04, 0x17
        /*000a*/ 	.short	(.L_24 - .L_23)
.L_23:
        /*000c*/ 	.word	0x00000000
        /*0010*/ 	.short	0x0003
        /*0012*/ 	.short	0x0018
        /*0014*/ 	.byte	0x00, 0xf0, 0x11, 0x00


	//----- nvinfo : EIATTR_KPARAM_INFO
	.align		4
.L_24:
        /*0018*/ 	.byte	0x04, 0x17
        /*001a*/ 	.short	(.L_26 - .L_25)
.L_25:
        /*001c*/ 	.word	0x00000000
        /*0020*/ 	.short	0x0002
        /*0022*/ 	.short	0x0010
        /*0024*/ 	.byte	0x00, 0xf5, 0x21, 0x00


	//----- nvinfo : EIATTR_KPARAM_INFO
	.align		4
.L_26:
        /*0028*/ 	.byte	0x04, 0x17
        /*002a*/ 	.short	(.L_28 - .L_27)
.L_27:
        /*002c*/ 	.word	0x00000000
        /*0030*/ 	.short	0x0001
        /*0032*/ 	.short	0x0008
        /*0034*/ 	.byte	0x00, 0xf5, 0x21, 0x00


	//----- nvinfo : EIATTR_KPARAM_INFO
	.align		4
.L_28:
        /*0038*/ 	.byte	0x04, 0x17
        /*003a*/ 	.short	(.L_30 - .L_29)
.L_29:
        /*003c*/ 	.word	0x00000000
        /*0040*/ 	.short	0x0000
        /*0042*/ 	.short	0x0000
        /*0044*/ 	.byte	0x00, 0xf5, 0x21, 0x00


	//----- nvinfo : EIATTR_SPARSE_MMA_MASK
	.align		4
.L_30:
        /*0048*/ 	.byte	0x03, 0x50
        /*004a*/ 	.short	0x0000


	//----- nvinfo : EIATTR_MAXREG_COUNT
	.align		4
        /*004c*/ 	.byte	0x03, 0x1b
        /*004e*/ 	.short	0x00ff


	//----- nvinfo : EIATTR_MERCURY_ISA_VERSION
	.align		4
        /*0050*/ 	.byte	0x03, 0x5f
        /*0052*/ 	.short	0x0101


	//----- nvinfo : EIATTR_VRC_CTA_INIT_COUNT
	.align		4
        /*0054*/ 	.byte	0x02, 0x4a
	.zero		1
	.zero		1


	//----- nvinfo : EIATTR_EXIT_INSTR_OFFSETS
	.align		4
        /*0058*/ 	.byte	0x04, 0x1c
        /*005a*/ 	.short	(.L_32 - .L_31)


	//   ....[0]....
.L_31:
        /*005c*/ 	.word	0x00000070


	//   ....[1]....
        /*0060*/ 	.word	0x00001220


	//----- nvinfo : EIATTR_CRS_STACK_SIZE
	.align		4
.L_32:
        /*0064*/ 	.byte	0x04, 0x1e
        /*0066*/ 	.short	(.L_34 - .L_33)
.L_33:
        /*0068*/ 	.word	0x00000000


	//----- nvinfo : EIATTR_CBANK_PARAM_SIZE
	.align		4
.L_34:
        /*006c*/ 	.byte	0x03, 0x19
        /*006e*/ 	.short	0x001c


	//----- nvinfo : EIATTR_PARAM_CBANK
	.align		4
        /*0070*/ 	.byte	0x04, 0x0a
        /*0072*/ 	.short	(.L_36 - .L_35)
	.align		4
.L_35:
        /*0074*/ 	.word	index@(.nv.constant0._Z25complexPhysicsCalculationPKfS0_Pfi)
        /*0078*/ 	.short	0x0380
        /*007a*/ 	.short	0x001c


	//----- nvinfo : EIATTR_SW_WAR
	.align		4
.L_36:
        /*007c*/ 	.byte	0x04, 0x36
        /*007e*/ 	.short	(.L_38 - .L_37)
.L_37:
        /*0080*/ 	.word	0x00000008
.L_38:


//--------------------- .nv.info._Z9addArraysPKfS0_Pfi --------------------------
	.section	.nv.info._Z9addArraysPKfS0_Pfi,"",@"SHT_CUDA_INFO"
	.sectionflags	@""
	.align	4


	//----- nvinfo : EIATTR_CUDA_API_VERSION
	.align		4
        /*0000*/ 	.byte	0x04, 0x37
        /*0002*/ 	.short	(.L_40 - .L_39)
.L_39:
        /*0004*/ 	.word	0x00000082


	//----- nvinfo : EIATTR_KPARAM_INFO
	.align		4
.L_40:
        /*0008*/ 	.byte	0x04, 0x17
        /*000a*/ 	.short	(.L_42 - .L_41)
.L_41:
        /*000c*/ 	.word	0x00000000
        /*0010*/ 	.short	0x0003
        /*0012*/ 	.short	0x0018
        /*0014*/ 	.byte	0x00, 0xf0, 0x11, 0x00


	//----- nvinfo : EIATTR_KPARAM_INFO
	.align		4
.L_42:
        /*0018*/ 	.byte	0x04, 0x17
        /*001a*/ 	.short	(.L_44 - .L_43)
.L_43:
        /*001c*/ 	.word	0x00000000
        /*0020*/ 	.short	0x0002
        /*0022*/ 	.short	0x0010
        /*0024*/ 	.byte	0x00, 0xf5, 0x21, 0x00


	//----- nvinfo : EIATTR_KPARAM_INFO
	.align		4
.L_44:
        /*0028*/ 	.byte	0x04, 0x17
        /*002a*/ 	.short	(.L_46 - .L_45)
.L_45:
        /*002c*/ 	.word	0x00000000
        /*0030*/ 	.short	0x0001
        /*0032*/ 	.short	0x0008
        /*0034*/ 	.byte	0x00, 0xf5, 0x21, 0x00


	//----- nvinfo : EIATTR_KPARAM_INFO
	.align		4
.L_46:
        /*0038*/ 	.byte	0x04, 0x17
        /*003a*/ 	.short	(.L_48 - .L_47)
.L_47:
        /*003c*/ 	.word	0x00000000
        /*0040*/ 	.short	0x0000
        /*0042*/ 	.short	0x0000
        /*0044*/ 	.byte	0x00, 0xf5, 0x21, 0x00


	//----- nvinfo : EIATTR_SPARSE_MMA_MASK
	.align		4
.L_48:
        /*0048*/ 	.byte	0x03, 0x50
        /*004a*/ 	.short	0x0000


	//----- nvinfo : EIATTR_MAXREG_COUNT
	.align		4
        /*004c*/ 	.byte	0x03, 0x1b
        /*004e*/ 	.short	0x00ff


	//----- nvinfo : EIATTR_MERCURY_ISA_VERSION
	.align		4
        /*0050*/ 	.byte	0x03, 0x5f
        /*0052*/ 	.short	0x0101


	//----- nvinfo : EIATTR_VRC_CTA_INIT_COUNT
	.align		4
        /*0054*/ 	.byte	0x02, 0x4a
	.zero		1
	.zero		1


	//----- nvinfo : EIATTR_EXIT_INSTR_OFFSETS
	.align		4
        /*0058*/ 	.byte	0x04, 0x1c
        /*005a*/ 	.short	(.L_50 - .L_49)


	//   ....[0]....
.L_49:
        /*005c*/ 	.word	0x00000070


	//   ....[1]....
        /*0060*/ 	.word	0x00000130


	//----- nvinfo : EIATTR_CBANK_PARAM_SIZE
	.align		4
.L_50:
        /*0064*/ 	.byte	0x03, 0x19
        /*0066*/ 	.short	0x001c


	//----- nvinfo : EIATTR_PARAM_CBANK
	.align		4
        /*0068*/ 	.byte	0x04, 0x0a
        /*006a*/ 	.short	(.L_52 - .L_51)
	.align		4
.L_51:
        /*006c*/ 	.word	index@(.nv.constant0._Z9addArraysPKfS0_Pfi)
        /*0070*/ 	.short	0x0380
        /*0072*/ 	.short	0x001c


	//----- nvinfo : EIATTR_SW_WAR
	.align		4
.L_52:
        /*0074*/ 	.byte	0x04, 0x36
        /*0076*/ 	.short	(.L_54 - .L_53)
.L_53:
        /*0078*/ 	.word	0x00000008
.L_54:


//--------------------- .nv.info._Z17addMultipleArraysPfS_S_iiii --------------------------
	.section	.nv.info._Z17addMultipleArraysPfS_S_iiii,"",@"SHT_CUDA_INFO"
	.sectionflags	@""
	.align	4


	//----- nvinfo : EIATTR_CUDA_API_VERSION
	.align		4
        /*0000*/ 	.byte	0x04, 0x37
        /*0002*/ 	.short	(.L_56 - .L_55)
.L_55:
        /*0004*/ 	.word	0x00000082


	//----- nvinfo : EIATTR_KPARAM_INFO
	.align		4
.L_56:
        /*0008*/ 	.byte	0x04, 0x17
        /*000a*/ 	.short	(.L_58 - .L_57)
.L_57:
        /*000c*/ 	.word	0x00000000
        /*0010*/ 	.short	0x0006
        /*0012*/ 	.short	0x0024
        /*0014*/ 	.byte	0x00, 0xf0, 0x11, 0x00


	//----- nvinfo : EIATTR_KPARAM_INFO
	.align		4
.L_58:
        /*0018*/ 	.byte	0x04, 0x17
        /*001a*/ 	.short	(.L_60 - .L_59)
.L_59:
        /*001c*/ 	.word	0x00000000
        /*0020*/ 	.short	0x0005
        /*0022*/ 	.short	0x0020
        /*0024*/ 	.byte	0x00, 0xf0, 0x11, 0x00


	//----- nvinfo : EIATTR_KPARAM_INFO
	.align		4
.L_60:
        /*0028*/ 	.byte	0x04, 0x17
        /*002a*/ 	.short	(.L_62 - .L_61)
.L_61:
        /*002c*/ 	.word	0x00000000
        /*0030*/ 	.short	0x0004
        /*0032*/ 	.short	0x001c
        /*0034*/ 	.byte	0x00, 0xf0, 0x11, 0x00


	//----- nvinfo : EIATTR_KPARAM_INFO
	.align		4
.L_62:
        /*0038*/ 	.byte	0x04, 0x17
        /*003a*/ 	.short	(.L_64 - .L_63)
.L_63:
        /*003c*/ 	.word	0x00000000
        /*0040*/ 	.short	0x0003
        /*0042*/ 	.short	0x0018
        /*0044*/ 	.byte	0x00, 0xf0, 0x11, 0x00


	//----- nvinfo : EIATTR_KPARAM_INFO
	.align		4
.L_64:
        /*0048*/ 	.byte	0x04, 0x17
        /*004a*/ 	.short	(.L_66 - .L_65)
.L_65:
        /*004c*/ 	.word	0x00000000
        /*0050*/ 	.short	0x0002
        /*0052*/ 	.short	0x0010
        /*0054*/ 	.byte	0x00, 0xf5, 0x21, 0x00


	//----- nvinfo : EIATTR_KPARAM_INFO
	.align		4
.L_66:
        /*0058*/ 	.byte	0x04, 0x17
        /*005a*/ 	.short	(.L_68 - .L_67)
.L_67:
        /*005c*/ 	.word	0x00000000
        /*0060*/ 	.short	0x0001
        /*0062*/ 	.short	0x0008
        /*0064*/ 	.byte	0x00, 0xf5, 0x21, 0x00


	//----- nvinfo : EIATTR_KPARAM_INFO
	.align		4
.L_68:
        /*0068*/ 	.byte	0x04, 0x17
        /*006a*/ 	.short	(.L_70 - .L_69)
.L_69:
        /*006c*/ 	.word	0x00000000
        /*0070*/ 	.short	0x0000
        /*0072*/ 	.short	0x0000
        /*0074*/ 	.byte	0x00, 0xf5, 0x21, 0x00


	//----- nvinfo : EIATTR_SPARSE_MMA_MASK
	.align		4
.L_70:
        /*0078*/ 	.byte	0x03, 0x50
        /*007a*/ 	.short	0x0000


	//----- nvinfo : EIATTR_MAXREG_COUNT
	.align		4
        /*007c*/ 	.byte	0x03, 0x1b
        /*007e*/ 	.short	0x00ff


	//----- nvinfo : EIATTR_MERCURY_ISA_VERSION
	.align		4
        /*0080*/ 	.byte	0x03, 0x5f
        /*0082*/ 	.short	0x0101


	//----- nvinfo : EIATTR_VRC_CTA_INIT_COUNT
	.align		4
        /*0084*/ 	.byte	0x02, 0x4a
	.zero		1
	.zero		1


	//----- nvinfo : EIATTR_EXIT_INSTR_OFFSETS
	.align		4
        /*0088*/ 	.byte	0x04, 0x1c
        /*008a*/ 	.short	(.L_72 - .L_71)


	//   ....[0]....
.L_71:
        /*008c*/ 	.word	0x00000070


	//   ....[1]....
        /*0090*/ 	.word	0x00000e60


	//----- nvinfo : EIATTR_CBANK_PARAM_SIZE
	.align		4
.L_72:
        /*0094*/ 	.byte	0x03, 0x19
        /*0096*/ 	.short	0x0028


	//----- nvinfo : EIATTR_PARAM_CBANK
	.align		4
        /*0098*/ 	.byte	0x04, 0x0a
        /*009a*/ 	.short	(.L_74 - .L_73)
	.align		4
.L_73:
        /*009c*/ 	.word	index@(.nv.constant0._Z17addMultipleArraysPfS_S_iiii)
        /*00a0*/ 	.short	0x0380
        /*00a2*/ 	.short	0x0028


	//----- nvinfo : EIATTR_SW_WAR
	.align		4
.L_74:
        /*00a4*/ 	.byte	0x04, 0x36
        /*00a6*/ 	.short	(.L_76 - .L_75)
.L_75:
        /*00a8*/ 	.word	0x00000008
.L_76:


//--------------------- .nv.callgraph             --------------------------
	.section	.nv.callgraph,"",@"SHT_CUDA_CALLGRAPH"
	.align	4
	.sectionentsize	8
	.align		4
        /*0000*/ 	.word	0x00000000
	.align		4
        /*0004*/ 	.word	0xffffffff
	.align		4
        /*0008*/ 	.word	0x00000000
	.align		4
        /*000c*/ 	.word	0xfffffffe
	.align		4
        /*0010*/ 	.word	0x00000000
	.align		4
        /*0014*/ 	.word	0xfffffffd
	.align		4
        /*0018*/ 	.word	0x00000000
	.align		4
        /*001c*/ 	.word	0xfffffffc


//--------------------- .nv.constant4             --------------------------
	.section	.nv.constant4,"a",@progbits
	.align	8
	.align		8
.nv.constant4:
        /*0000*/ 	.dword	__cudart_i2opi_f


//--------------------- .text._Z25complexPhysicsCalculationPKfS0_Pfi --------------------------
	.section	.text._Z25complexPhysicsCalculationPKfS0_Pfi,"ax",@progbits
	.align	128
        .global         _Z25complexPhysicsCalculationPKfS0_Pfi
        .type           _Z25complexPhysicsCalculationPKfS0_Pfi,@function
        .size           _Z25complexPhysicsCalculationPKfS0_Pfi,(.L_x_38 - _Z25complexPhysicsCalculationPKfS0_Pfi)
        .other          _Z25complexPhysicsCalculationPKfS0_Pfi,@"STO_CUDA_ENTRY STV_DEFAULT"
_Z25complexPhysicsCalculationPKfS0_Pfi:
.text._Z25complexPhysicsCalculationPKfS0_Pfi:
[----:B------:R-:W-:Y:S01]  /*0000*/  LDC R1, c[0x0][0x37c] ;  /* 0x0000df00ff017b82 */ /* 0x000fe20000000800 */
[----:B------:R-:W0:Y:S01]  /*0010*/  S2R R4, SR_CTAID.X ;  /* 0x0000000000047919 */ /* 0x000e220000002500 */
[----:B------:R-:W0:Y:S01]  /*0020*/  LDCU UR4, c[0x0][0x360] ;  /* 0x00006c00ff0477ac */ /* 0x000e220008000800 */
[----:B------:R-:W0:Y:S01]  /*0030*/  S2R R3, SR_TID.X ;  /* 0x0000000000037919 */ /* 0x000e220000002100 */
[----:B------:R-:W1:Y:S01]  /*0040*/  LDCU UR5, c[0x0][0x398] ;  /* 0x00007300ff0577ac */ /* 0x000e620008000800 */
[----:B0-----:R-:W-:-:S05]  /*0050*/  IMAD R4, R4, UR4, R3 ;  /* 0x0000000404047c24 */ /* 0x001fca000f8e0203 */
[----:B-1----:R-:W-:-:S13]  /*0060*/  ISETP.GE.AND P0, PT, R4, UR5, PT ;  /* 0x0000000504007c0c */ /* 0x002fda000bf06270 */
[----:B------:R-:W-:Y:S05]  /*0070*/  @P0 EXIT ;  /* 0x000000000000094d */ /* 0x000fea0003800000 */
[----:B------:R-:W0:Y:S01]  /*0080*/  LDC.64 R2, c[0x0][0x380] ;  /* 0x0000e000ff027b82 */ /* 0x000e220000000a00 */
[----:B------:R-:W1:Y:S07]  /*0090*/  LDCU.64 UR6, c[0x0][0x358] ;  /* 0x00006b00ff0677ac */ /* 0x000e6e0008000a00 */
[----:B------:R-:W2:Y:S01]  /*00a0*/  LDC.64 R6, c[0x0][0x388] ;  /* 0x0000e200ff067b82 */ /* 0x000ea20000000a00 */
[----:B0-----:R-:W-:-:S05]  /*00b0*/  IMAD.WIDE R2, R4, 0x4, R2 ;  /* 0x0000000404027825 */ /* 0x001fca00078e0202 */
[----:B-1----:R-:W3:Y:S01]  /*00c0*/  LDG.E R5, desc[UR6][R2.64] ;  /* 0x0000000602057981 */ /* 0x002ee2000c1e1900 */
[----:B--2---:R-:W-:-:S05]  /*00d0*/  IMAD.WIDE R6, R4, 0x4, R6 ;  /* 0x0000000404067825 */ /* 0x004fca00078e0206 */
[----:B------:R0:W5:Y:S01]  /*00e0*/  LDG.E R0, desc[UR6][R6.64] ;  /* 0x0000000606007981 */ /* 0x000162000c1e1900 */
[----:B------:R-:W-:Y:S01]  /*00f0*/  BSSY.RECONVERGENT B0, `(.L_x_0) ;  /* 0x0000069000007945 */ /* 0x000fe20003800200 */
[C---:B---3--:R-:W-:Y:S01]  /*0100*/  FMUL R8, R5.reuse, 0.63661974668502807617 ;  /* 0x3f22f98305087820 */ /* 0x048fe20000400000 */
[----:B------:R-:W-:-:S03]  /*0110*/  FSETP.GE.AND P0, PT, |R5|, 105615, PT ;  /* 0x47ce47800500780b */ /* 0x000fc60003f06200 */
[----:B------:R-:W1:Y:S02]  /*0120*/  F2I.NTZ R11, R8 ;  /* 0x00000008000b7305 */ /* 0x000e640000203100 */
[----:B-1----:R-:W-:-:S05]  /*0130*/  I2FP.F32.S32 R10, R11 ;  /* 0x0000000b000a7245 */ /* 0x002fca0000201400 */
[----:B------:R-:W-:-:S04]  /*0140*/  FFMA R9, R10, -1.5707962512969970703, R5 ;  /* 0xbfc90fda0a097823 */ /* 0x000fc80000000005 */
[----:B------:R-:W-:-:S04]  /*0150*/  FFMA R9, R10, -7.5497894158615963534e-08, R9 ;  /* 0xb3a221680a097823 */ /* 0x000fc80000000009 */
[----:B------:R-:W-:Y:S01]  /*0160*/  FFMA R9, R10, -5.3903029534742383927e-15, R9 ;  /* 0xa7c234c50a097823 */ /* 0x000fe20000000009 */
[----:B0-----:R-:W-:Y:S06]  /*0170*/  @!P0 BRA `(.L_x_1) ;  /* 0x0000000400808947 */ /* 0x001fec0003800000 */
[----:B------:R-:W-:-:S13]  /*0180*/  FSETP.NEU.AND P0, PT, |R5|, +INF , PT ;  /* 0x7f8000000500780b */ /* 0x000fda0003f0d200 */
[----:B------:R-:W-:Y:S01]  /*0190*/  @!P0 FMUL R9, RZ, R5 ;  /* 0x00000005ff098220 */ /* 0x000fe20000400000 */
[----:B------:R-:W-:Y:S01]  /*01a0*/  @!P0 IMAD.MOV.U32 R11, RZ, RZ, RZ ;  /* 0x000000ffff0b8224 */ /* 0x000fe200078e00ff */
[----:B------:R-:W-:Y:S06]  /*01b0*/  @!P0 BRA `(.L_x_1) ;  /* 0x0000000400708947 */ /* 0x000fec0003800000 */
[----:B------:R-:W-:Y:S01]  /*01c0*/  IMAD.SHL.U32 R3, R5, 0x100, RZ ;  /* 0x0000010005037824 */ /* 0x000fe200078e00ff */
[----:B------:R-:W0:Y:S01]  /*01d0*/  LDCU.64 UR8, c[0x4][URZ] ;  /* 0x01000000ff0877ac */ /* 0x000e220008000a00 */
[----:B------:R-:W-:Y:S02]  /*01e0*/  IMAD.MOV.U32 R2, RZ, RZ, RZ ;  /* 0x000000ffff027224 */ /* 0x000fe400078e00ff */
[----:B------:R-:W-:Y:S01]  /*01f0*/  IMAD.MOV.U32 R11, RZ, RZ, RZ ;  /* 0x000000ffff0b7224 */ /* 0x000fe200078e00ff */
[----:B------:R-:W-:Y:S01]  /*0200*/  LOP3.LUT R10, R3, 0x80000000, RZ, 0xfc, !PT ;  /* 0x80000000030a7812 */ /* 0x000fe200078efcff */
[----:B------:R-:W-:Y:S01]  /*0210*/  UMOV UR5, URZ ;  /* 0x000000ff00057c82 */ /* 0x000fe20008000000 */
[----:B------:R-:W-:-:S05]  /*0220*/  UMOV UR4, URZ ;  /* 0x000000ff00047c82 */ /* 0x000fca0008000000 */
.L_x_2:
[----:B0-----:R-:W-:Y:S02]  /*0230*/  IMAD.U32 R8, RZ, RZ, UR8 ;  /* 0x00000008ff087e24 */ /* 0x001fe4000f8e00ff */
[----:B------:R-:W-:-:S05]  /*0240*/  IMAD.U32 R9, RZ, RZ, UR9 ;  /* 0x00000009ff097e24 */ /* 0x000fca000f8e00ff */
[----:B------:R-:W2:Y:S01]  /*0250*/  LDG.E.CONSTANT R7, desc[UR6][R8.64] ;  /* 0x0000000608077981 */ /* 0x000ea2000c1e9900 */
[----:B------:R-:W-:Y:S01]  /*0260*/  UIADD3 UR4, UPT, UPT, UR4, 0x1, URZ ;  /* 0x0000000104047890 */ /* 0x000fe2000fffe0ff */
[C---:B------:R-:W-:Y:S01]  /*0270*/  ISETP.EQ.AND P0, PT, R11.reuse, RZ, PT ;  /* 0x000000ff0b00720c */ /* 0x040fe20003f02270 */
[----:B------:R-:W-:Y:S01]  /*0280*/  UIADD3 UR8, UP1, UPT, UR8, 0x4, URZ ;  /* 0x0000000408087890 */ /* 0x000fe2000ff3e0ff */
[C---:B------:R-:W-:Y:S01]  /*0290*/  ISETP.EQ.AND P1, PT, R11.reuse, 0x4, PT ;  /* 0x000000040b00780c */ /* 0x040fe20003f22270 */
[----:B------:R-:W-:Y:S01]  /*02a0*/  UISETP.NE.AND UP0, UPT, UR4, 0x6, UPT ;  /* 0x000000060400788c */ /* 0x000fe2000bf05270 */
[C---:B------:R-:W-:Y:S01]  /*02b0*/  ISETP.EQ.AND P2, PT, R11.reuse, 0x8, PT ;  /* 0x000000080b00780c */ /* 0x040fe20003f42270 */
[----:B------:R-:W-:Y:S01]  /*02c0*/  UIADD3.X UR9, UPT, UPT, URZ, UR9, URZ, UP1, !UPT ;  /* 0x00000009ff097290 */ /* 0x000fe20008ffe4ff */
[C---:B------:R-:W-:Y:S02]  /*02d0*/  ISETP.EQ.AND P3, PT, R11.reuse, 0xc, PT ;  /* 0x0000000c0b00780c */ /* 0x040fe40003f62270 */
[----:B------:R-:W-:-:S02]  /*02e0*/  ISETP.EQ.AND P4, PT, R11, 0x10, PT ;  /* 0x000000100b00780c */ /* 0x000fc40003f82270 */
[C---:B------:R-:W-:Y:S01]  /*02f0*/  ISETP.EQ.AND P5, PT, R11.reuse, 0x14, PT ;  /* 0x000000140b00780c */ /* 0x040fe20003fa2270 */
[----:B------:R-:W-:Y:S02]  /*0300*/  VIADD R11, R11, 0x4 ;  /* 0x000000040b0b7836 */ /* 0x000fe40000000000 */
[----:B--2---:R-:W-:-:S03]  /*0310*/  IMAD.WIDE.U32 R6, R7, R10, RZ ;  /* 0x0000000a07067225 */ /* 0x004fc600078e00ff */
[----:B------:R-:W-:-:S04]  /*0320*/  IADD3 R6, P6, PT, R6, R2, RZ ;  /* 0x0000000206067210 */ /* 0x000fc80007fde0ff */
[----:B------:R-:W-:Y:S01]  /*0330*/  IADD3.X R2, PT, PT, R7, UR5, RZ, P6, !PT ;  /* 0x0000000507027c10 */ /* 0x000fe2000b7fe4ff */
[--C-:B------:R-:W-:Y:S01]  /*0340*/  @P0 IMAD.MOV.U32 R3, RZ, RZ, R6.reuse ;  /* 0x000000ffff030224 */ /* 0x100fe200078e0006 */
[----:B------:R-:W-:Y:S01]  /*0350*/  @P1 MOV R12, R6 ;  /* 0x00000006000c1202 */ /* 0x000fe20000000f00 */
[--C-:B------:R-:W-:Y:S02]  /*0360*/  @P2 IMAD.MOV.U32 R13, RZ, RZ, R6.reuse ;  /* 0x000000ffff0d2224 */ /* 0x100fe400078e0006 */
[--C-:B------:R-:W-:Y:S02]  /*0370*/  @P3 IMAD.MOV.U32 R14, RZ, RZ, R6.reuse ;  /* 0x000000ffff0e3224 */ /* 0x100fe400078e0006 */
[--C-:B------:R-:W-:Y:S02]  /*0380*/  @P4 IMAD.MOV.U32 R15, RZ, RZ, R6.reuse ;  /* 0x000000ffff0f4224 */ /* 0x100fe400078e0006 */
[----:B------:R-:W-:Y:S01]  /*0390*/  @P5 IMAD.MOV.U32 R16, RZ, RZ, R6 ;  /* 0x000000ffff105224 */ /* 0x000fe200078e0006 */
[----:B------:R-:W-:Y:S06]  /*03a0*/  BRA.U UP0, `(.L_x_2) ;  /* 0xfffffffd00a07547 */ /* 0x000fec000b83ffff */
[----:B------:R-:W-:Y:S01]  /*03b0*/  SHF.R.U32.HI R6, RZ, 0x17, R5 ;  /* 0x00000017ff067819 */ /* 0x000fe20000011605 */
[----:B------:R-:W-:Y:S03]  /*03c0*/  BSSY.RECONVERGENT B1, `(.L_x_3) ;  /* 0x0000029000017945 */ /* 0x000fe60003800200 */
[C---:B------:R-:W-:Y:S02]  /*03d0*/  LOP3.LUT R7, R6.reuse, 0xe0, RZ, 0xc0, !PT ;  /* 0x000000e006077812 */ /* 0x040fe400078ec0ff */
[----:B------:R-:W-:-:S03]  /*03e0*/  LOP3.LUT P6, RZ, R6, 0x1f, RZ, 0xc0, !PT ;  /* 0x0000001f06ff7812 */ /* 0x000fc600078cc0ff */
[----:B------:R-:W-:-:S05]  /*03f0*/  VIADD R7, R7, 0xffffff80 ;  /* 0xffffff8007077836 */ /* 0x000fca0000000000 */
[----:B------:R-:W-:-:S04]  /*0400*/  SHF.R.U32.HI R7, RZ, 0x5, R7 ;  /* 0x00000005ff077819 */ /* 0x000fc80000011607 */
[----:B------:R-:W-:-:S04]  /*0410*/  LEA R9, -R7, RZ, 0x2 ;  /* 0x000000ff07097211 */ /* 0x000fc800078e11ff */
[C---:B------:R-:W-:Y:S02]  /*0420*/  ISETP.EQ.AND P3, PT, R9.reuse, -0x18, PT ;  /* 0xffffffe80900780c */ /* 0x040fe40003f62270 */
[C---:B------:R-:W-:Y:S02]  /*0430*/  ISETP.EQ.AND P4, PT, R9.reuse, -0x14, PT ;  /* 0xffffffec0900780c */ /* 0x040fe40003f82270 */
[C---:B------:R-:W-:Y:S02]  /*0440*/  ISETP.EQ.AND P2, PT, R9.reuse, -0x10, PT ;  /* 0xfffffff00900780c */ /* 0x040fe40003f42270 */
[C---:B------:R-:W-:Y:S02]  /*0450*/  ISETP.EQ.AND P1, PT, R9.reuse, -0xc, PT ;  /* 0xfffffff40900780c */ /* 0x040fe40003f22270 */
[C---:B------:R-:W-:Y:S02]  /*0460*/  ISETP.EQ.AND P0, PT, R9.reuse, -0x8, PT ;  /* 0xfffffff80900780c */ /* 0x040fe40003f02270 */
[----:B------:R-:W-:-:S03]  /*0470*/  ISETP.EQ.AND P5, PT, R9, RZ, PT ;  /* 0x000000ff0900720c */ /* 0x000fc60003fa2270 */
[--C-:B------:R-:W-:Y:S01]  /*0480*/  @P3 IMAD.MOV.U32 R7, RZ, RZ, R3.reuse ;  /* 0x000000ffff073224 */ /* 0x100fe200078e0003 */
[C---:B------:R-:W-:Y:S01]  /*0490*/  ISETP.EQ.AND P3, PT, R9.reuse, -0x4, PT ;  /* 0xfffffffc0900780c */ /* 0x040fe20003f62270 */
[----:B------:R-:W-:Y:S02]  /*04a0*/  @P4 IMAD.MOV.U32 R8, RZ, RZ, R3 ;  /* 0x000000ffff084224 */ /* 0x000fe400078e0003 */
[--C-:B------:R-:W-:Y:S01]  /*04b0*/  @P4 IMAD.MOV.U32 R7, RZ, RZ, R12.reuse ;  /* 0x000000ffff074224 */ /* 0x100fe200078e000c */
[----:B------:R-:W-:Y:S01]  /*04c0*/  ISETP.EQ.AND P4, PT, R9, 0x4, PT ;  /* 0x000000040900780c */ /* 0x000fe20003f82270 */
[----:B------:R-:W-:Y:S01]  /*04d0*/  @P2 IMAD.MOV.U32 R7, RZ, RZ, R13 ;  /* 0x000000ffff072224 */ /* 0x000fe200078e000d */
[----:B------:R-:W-:Y:S01]  /*04e0*/  @P1 MOV R7, R14 ;  /* 0x0000000e00071202 */ /* 0x000fe20000000f00 */
[----:B------:R-:W-:Y:S02]  /*04f0*/  @P0 IMAD.MOV.U32 R7, RZ, RZ, R15 ;  /* 0x000000ffff070224 */ /* 0x000fe400078e000f */
[----:B------:R-:W-:-:S02]  /*0500*/  @P2 IMAD.MOV.U32 R8, RZ, RZ, R12 ;  /* 0x000000ffff082224 */ /* 0x000fc400078e000c */
[----:B------:R-:W-:Y:S02]  /*0510*/  @P1 IMAD.MOV.U32 R8, RZ, RZ, R13 ;  /* 0x000000ffff081224 */ /* 0x000fe400078e000d */
[----:B------:R-:W-:Y:S02]  /*0520*/  @P3 IMAD.MOV.U32 R7, RZ, RZ, R16 ;  /* 0x000000ffff073224 */ /* 0x000fe400078e0010 */
[----:B------:R-:W-:Y:S02]  /*0530*/  @P5 IMAD.MOV.U32 R7, RZ, RZ, R2 ;  /* 0x000000ffff075224 */ /* 0x000fe400078e0002 */
[----:B------:R-:W-:Y:S02]  /*0540*/  @P0 IMAD.MOV.U32 R8, RZ, RZ, R14 ;  /* 0x000000ffff080224 */ /* 0x000fe400078e000e */
[----:B------:R-:W-:Y:S02]  /*0550*/  @P3 IMAD.MOV.U32 R8, RZ, RZ, R15 ;  /* 0x000000ffff083224 */ /* 0x000fe400078e000f */
[----:B------:R-:W-:Y:S01]  /*0560*/  @P5 IMAD.MOV.U32 R8, RZ, RZ, R16 ;  /* 0x000000ffff085224 */ /* 0x000fe200078e0010 */
[----:B------:R-:W-:Y:S01]  /*0570*/  @P4 MOV R8, R2 ;  /* 0x0000000200084202 */ /* 0x000fe20000000f00 */
[----:B------:R-:W-:Y:S01]  /*0580*/  IMAD.MOV.U32 R11, RZ, RZ, R7 ;  /* 0x000000ffff0b7224 */ /* 0x000fe200078e0007 */
[----:B------:R-:W-:Y:S06]  /*0590*/  @!P6 BRA `(.L_x_4) ;  /* 0x00000000002ce947 */ /* 0x000fec0003800000 */
[----:B------:R-:W-:Y:S01]  /*05a0*/  @P2 IMAD.MOV.U32 R7, RZ, RZ, R3 ;  /* 0x000000ffff072224 */ /* 0x000fe200078e0003 */
[----:B------:R-:W-:Y:S01]  /*05b0*/  LOP3.LUT R6, R6, 0x1f, RZ, 0xc0, !PT ;  /* 0x0000001f06067812 */ /* 0x000fe200078ec0ff */
[----:B------:R-:W-:Y:S02]  /*05c0*/  @P1 IMAD.MOV.U32 R7, RZ, RZ, R12 ;  /* 0x000000ffff071224 */ /* 0x000fe400078e000c */
[----:B------:R-:W-:Y:S01]  /*05d0*/  @P0 IMAD.MOV.U32 R7, RZ, RZ, R13 ;  /* 0x000000ffff070224 */ /* 0x000fe200078e000d */
[----:B------:R-:W-:Y:S01]  /*05e0*/  ISETP.EQ.AND P0, PT, R9, 0x8, PT ;  /* 0x000000080900780c */ /* 0x000fe20003f02270 */
[----:B------:R-:W-:Y:S01]  /*05f0*/  @P3 IMAD.MOV.U32 R7, RZ, RZ, R14 ;  /* 0x000000ffff073224 */ /* 0x000fe200078e000e */
[----:B------:R-:W-:Y:S01]  /*0600*/  SHF.L.W.U32.HI R11, R8, R6, R11 ;  /* 0x00000006080b7219 */ /* 0x000fe20000010e0b */
[----:B------:R-:W-:Y:S01]  /*0610*/  @P5 IMAD.MOV.U32 R7, RZ, RZ, R15 ;  /* 0x000000ffff075224 */ /* 0x000fe200078e000f */
[----:B------:R-:W-:-:S09]  /*0620*/  @P4 MOV R7, R16 ;  /* 0x0000001000074202 */ /* 0x000fd20000000f00 */
[----:B------:R-:W-:-:S05]  /*0630*/  @P0 IMAD.MOV.U32 R7, RZ, RZ, R2 ;  /* 0x000000ffff070224 */ /* 0x000fca00078e0002 */
[----:B------:R-:W-:-:S07]  /*0640*/  SHF.L.W.U32.HI R8, R7, R6, R8 ;  /* 0x0000000607087219 */ /* 0x000fce0000010e08 */
.L_x_4:
[----:B------:R-:W-:Y:S05]  /*0650*/  BSYNC.RECONVERGENT B1 ;  /* 0x0000000000017941 */ /* 0x000fea0003800200 */
.L_x_3:
[C---:B------:R-:W-:Y:S01]  /*0660*/  SHF.L.W.U32.HI R2, R8.reuse, 0x2, R11 ;  /* 0x0000000208027819 */ /* 0x040fe20000010e0b */
[----:B------:R-:W-:Y:S01]  /*0670*/  IMAD.SHL.U32 R8, R8, 0x4, RZ ;  /* 0x0000000408087824 */ /* 0x000fe200078e00ff */
[----:B------:R-:W-:Y:S01]  /*0680*/  UMOV UR4, 0x54442d19 ;  /* 0x54442d1900047882 */ /* 0x000fe20000000000 */
[----:B------:R-:W-:Y:S01]  /*0690*/  UMOV UR5, 0x3bf921fb ;  /* 0x3bf921fb00057882 */ /* 0x000fe20000000000 */
[----:B------:R-:W-:Y:S02]  /*06a0*/  SHF.R.S32.HI R7, RZ, 0x1f, R2 ;  /* 0x0000001fff077819 */ /* 0x000fe40000011402 */
[----:B------:R-:W-:Y:S02]  /*06b0*/  ISETP.GE.AND P0, PT, R5, RZ, PT ;  /* 0x000000ff0500720c */ /* 0x000fe40003f06270 */
[C---:B------:R-:W-:Y:S02]  /*06c0*/  LOP3.LUT R8, R7.reuse, R8, RZ, 0x3c, !PT ;  /* 0x0000000807087212 */ /* 0x040fe400078e3cff */
[----:B------:R-:W-:-:S02]  /*06d0*/  LOP3.LUT R9, R7, R2, RZ, 0x3c, !PT ;  /* 0x0000000207097212 */ /* 0x000fc400078e3cff */
[----:B------:R-:W-:Y:S02]  /*06e0*/  SHF.R.U32.HI R11, RZ, 0x1e, R11 ;  /* 0x0000001eff0b7819 */ /* 0x000fe4000001160b */
[----:B------:R-:W0:Y:S01]  /*06f0*/  I2F.F64.S64 R6, R8 ;  /* 0x0000000800067312 */ /* 0x000e220000301c00 */
[C---:B------:R-:W-:Y:S02]  /*0700*/  LOP3.LUT R10, R2.reuse, R5, RZ, 0x3c, !PT ;  /* 0x00000005020a7212 */ /* 0x040fe400078e3cff */
[----:B------:R-:W-:Y:S02]  /*0710*/  LEA.HI R11, R2, R11, RZ, 0x1 ;  /* 0x0000000b020b7211 */ /* 0x000fe400078f08ff */
[----:B------:R-:W-:-:S03]  /*0720*/  ISETP.GE.AND P1, PT, R10, RZ, PT ;  /* 0x000000ff0a00720c */ /* 0x000fc60003f26270 */
[----:B------:R-:W-:-:S04]  /*0730*/  IMAD.MOV R2, RZ, RZ, -R11 ;  /* 0x000000ffff027224 */ /* 0x000fc800078e0a0b */
[----:B------:R-:W-:Y:S01]  /*0740*/  @!P0 IMAD.MOV.U32 R11, RZ, RZ, R2 ;  /* 0x000000ffff0b8224 */ /* 0x000fe200078e0002 */
[----:B0-----:R-:W-:-:S10]  /*0750*/  DMUL R6, R6, UR4 ;  /* 0x0000000406067c28 */ /* 0x001fd40008000000 */
[----:B------:R-:W0:Y:S02]  /*0760*/  F2F.F32.F64 R6, R6 ;  /* 0x0000000600067310 */ /* 0x000e240000301000 */
[----:B0-----:R-:W-:-:S07]  /*0770*/  FSEL R9, -R6, R6, !P1 ;  /* 0x0000000606097208 */ /* 0x001fce0004800100 */
.L_x_1:
[----:B------:R-:W-:Y:S05]  /*0780*/  BSYNC.RECONVERGENT B0 ;  /* 0x0000000000007941 */ /* 0x000fea0003800200 */
.L_x_0:
[----:B-----5:R-:W-:Y:S01]  /*0790*/  FMUL R6, R0, 0.63661974668502807617 ;  /* 0x3f22f98300067820 */ /* 0x020fe20000400000 */
[----:B------:R-:W-:Y:S01]  /*07a0*/  LOP3.LUT R8, R11, 0x1, RZ, 0xc0, !PT ;  /* 0x000000010b087812 */ /* 0x000fe200078ec0ff */
[----:B------:R-:W-:Y:S02]  /*07b0*/  IMAD.MOV.U32 R2, RZ, RZ, 0x37cbac00 ;  /* 0x37cbac00ff027424 */ /* 0x000fe400078e00ff */
[----:B------:R-:W-:Y:S01]  /*07c0*/  FMUL R7, R9, R9 ;  /* 0x0000000909077220 */ /* 0x000fe20000400000 */
[----:B------:R-:W-:Y:S01]  /*07d0*/  MOV R10, 0x3effffff ;  /* 0x3effffff000a7802 */ /* 0x000fe20000000f00 */
[----:B------:R-:W-:Y:S01]  /*07e0*/  BSSY.RECONVERGENT B0, `(.L_x_5) ;  /* 0x0000074000007945 */ /* 0x000fe20003800200 */
[----:B------:R-:W0:Y:S01]  /*07f0*/  F2I.NTZ R6, R6 ;  /* 0x0000000600067305 */ /* 0x000e220000203100 */
[----:B------:R-:W-:Y:S01]  /*0800*/  ISETP.NE.U32.AND P0, PT, R8, 0x1, PT ;  /* 0x000000010800780c */ /* 0x000fe20003f05070 */
[----:B------:R-:W-:Y:S01]  /*0810*/  FFMA R2, R7, R2, -0.0013887860113754868507 ;  /* 0xbab607ed07027423 */ /* 0x000fe20000000002 */
[----:B------:R-:W-:Y:S01]  /*0820*/  IMAD.MOV.U32 R8, RZ, RZ, 0x3d2aaabb ;  /* 0x3d2aaabbff087424 */ /* 0x000fe200078e00ff */
[----:B------:R-:W-:-:S02]  /*0830*/  LOP3.LUT P1, RZ, R11, 0x2, RZ, 0xc0, !PT ;  /* 0x000000020bff7812 */ /* 0x000fc4000782c0ff */
[----:B------:R-:W-:Y:S02]  /*0840*/  FSEL R10, -R10, -0.16666662693023681641, !P0 ;  /* 0xbe2aaaa80a0a7808 */ /* 0x000fe40004000100 */
[----:B------:R-:W-:Y:S02]  /*0850*/  FSEL R2, R2, -0.00019574658654164522886, !P0 ;  /* 0xb94d415302027808 */ /* 0x000fe40004000000 */
[----:B------:R-:W-:-:S05]  /*0860*/  FSEL R8, R8, 0.0083327032625675201416, !P0 ;  /* 0x3c0885e408087808 */ /* 0x000fca0004000000 */
[----:B------:R-:W-:Y:S01]  /*0870*/  FFMA R8, R7, R2, R8 ;  /* 0x0000000207087223 */ /* 0x000fe20000000008 */
[----:B------:R-:W-:Y:S02]  /*0880*/  FSEL R2, R9, 1, P0 ;  /* 0x3f80000009027808 */ /* 0x000fe40000000000 */
[----:B------:R-:W-:Y:S01]  /*0890*/  FSETP.GE.AND P0, PT, |R0|, 105615, PT ;  /* 0x47ce47800000780b */ /* 0x000fe20003f06200 */
[C---:B------:R-:W-:Y:S01]  /*08a0*/  FFMA R8, R7.reuse, R8, R10 ;  /* 0x0000000807087223 */ /* 0x040fe2000000000a */
[----:B0-----:R-:W-:Y:S01]  /*08b0*/  I2FP.F32.S32 R11, R6 ;  /* 0x00000006000b7245 */ /* 0x001fe20000201400 */
[----:B------:R-:W-:-:S04]  /*08c0*/  FFMA R7, R7, R2, RZ ;  /* 0x0000000207077223 */ /* 0x000fc800000000ff */
[----:B------:R-:W-:Y:S01]  /*08d0*/  FFMA R10, R11, -1.5707962512969970703, R0 ;  /* 0xbfc90fda0b0a7823 */ /* 0x000fe20000000000 */
[----:B------:R-:W-:-:S03]  /*08e0*/  FFMA R2, R7, R8, R2 ;  /* 0x0000000807027223 */ /* 0x000fc60000000002 */
[----:B------:R-:W-:Y:S01]  /*08f0*/  FFMA R10, R11, -7.5497894158615963534e-08, R10 ;  /* 0xb3a221680b0a7823 */ /* 0x000fe2000000000a */
[----:B------:R-:W-:-:S03]  /*0900*/  @P1 FADD R2, RZ, -R2 ;  /* 0x80000002ff021221 */ /* 0x000fc60000000000 */
[----:B------:R-:W-:Y:S01]  /*0910*/  FFMA R7, R11, -5.3903029534742383927e-15, R10 ;  /* 0xa7c234c50b077823 */ /* 0x000fe2000000000a */
[----:B------:R-:W-:Y:S06]  /*0920*/  @!P0 BRA `(.L_x_6) ;  /* 0x00000004007c8947 */ /* 0x000fec0003800000 */
        /* <DEDUP_REMOVED lines=11> */
.L_x_7:
        /* <DEDUP_REMOVED lines=27> */
[----:B------:R-:W-:Y:S02]  /*0b90*/  LOP3.LUT P6, RZ, R7, 0x1f, RZ, 0xc0, !PT ;  /* 0x0000001f07ff7812 */ /* 0x000fe400078cc0ff */
[----:B------:R-:W-:-:S04]  /*0ba0*/  IADD3 R8, PT, PT, R8, -0x80, RZ ;  /* 0xffffff8008087810 */ /* 0x000fc80007ffe0ff */
[----:B------:R-:W-:-:S05]  /*0bb0*/  SHF.R.U32.HI R8, RZ, 0x5, R8 ;  /* 0x00000005ff087819 */ /* 0x000fca0000011608 */
[----:B------:R-:W-:-:S05]  /*0bc0*/  IMAD.U32 R10, R8, -0x4, RZ ;  /* 0xfffffffc080a7824 */ /* 0x000fca00078e00ff */
        /* <DEDUP_REMOVED lines=9> */
[----:B------:R-:W-:Y:S01]  /*0c60*/  @P4 IMAD.MOV.U32 R8, RZ, RZ, R12 ;  /* 0x000000ffff084224 */ /* 0x000fe200078e000c */
[----:B------:R-:W-:Y:S01]  /*0c70*/  ISETP.EQ.AND P4, PT, R10, 0x4, PT ;  /* 0x000000040a00780c */ /* 0x000fe20003f82270 */
[----:B------:R-:W-:Y:S02]  /*0c80*/  @P2 IMAD.MOV.U32 R8, RZ, RZ, R13 ;  /* 0x000000ffff082224 */ /* 0x000fe400078e000d */
[----:B------:R-:W-:Y:S02]  /*0c90*/  @P1 IMAD.MOV.U32 R8, RZ, RZ, R14 ;  /* 0x000000ffff081224 */ /* 0x000fe400078e000e */
[----:B------:R-:W-:-:S02]  /*0ca0*/  @P0 IMAD.MOV.U32 R8, RZ, RZ, R15 ;  /* 0x000000ffff080224 */ /* 0x000fc400078e000f */
[----:B------:R-:W-:Y:S01]  /*0cb0*/  @P2 IMAD.MOV.U32 R9, RZ, RZ, R12 ;  /* 0x000000ffff092224 */ /* 0x000fe200078e000c */
[----:B------:R-:W-:Y:S01]  /*0cc0*/  @P1 MOV R9, R13 ;  /* 0x0000000d00091202 */ /* 0x000fe20000000f00 */
[----:B------:R-:W-:Y:S01]  /*0cd0*/  @P3 IMAD.MOV.U32 R8, RZ, RZ, R16 ;  /* 0x000000ffff083224 */ /* 0x000fe200078e0010 */
[----:B------:R-:W-:Y:S01]  /*0ce0*/  @P5 MOV R8, R6 ;  /* 0x0000000600085202 */ /* 0x000fe20000000f00 */
[----:B------:R-:W-:Y:S02]  /*0cf0*/  @P0 IMAD.MOV.U32 R9, RZ, RZ, R14 ;  /* 0x000000ffff090224 */ /* 0x000fe400078e000e */
[----:B------:R-:W-:Y:S02]  /*0d00*/  @P3 IMAD.MOV.U32 R9, RZ, RZ, R15 ;  /* 0x000000ffff093224 */ /* 0x000fe400078e000f */
[----:B------:R-:W-:Y:S02]  /*0d10*/  @P5 IMAD.MOV.U32 R9, RZ, RZ, R16 ;  /* 0x000000ffff095224 */ /* 0x000fe400078e0010 */
[----:B------:R-:W-:-:S02]  /*0d20*/  @P4 IMAD.MOV.U32 R9, RZ, RZ, R6 ;  /* 0x000000ffff094224 */ /* 0x000fc400078e0006 */
[----:B------:R-:W-:Y:S01]  /*0d30*/  IMAD.MOV.U32 R18, RZ, RZ, R8 ;  /* 0x000000ffff127224 */ /* 0x000fe200078e0008 */
[----:B------:R-:W-:Y:S06]  /*0d40*/  @!P6 BRA `(.L_x_9) ;  /* 0x000000000028e947 */ /* 0x000fec0003800000 */
[----:B------:R-:W-:Y:S01]  /*0d50*/  @P1 IMAD.MOV.U32 R3, RZ, RZ, R12 ;  /* 0x000000ffff031224 */ /* 0x000fe200078e000c */
[----:B------:R-:W-:Y:S01]  /*0d60*/  LOP3.LUT R7, R7, 0x1f, RZ, 0xc0, !PT ;  /* 0x0000001f07077812 */ /* 0x000fe200078ec0ff */
        /* <DEDUP_REMOVED lines=8> */
.L_x_9:
[----:B------:R-:W-:Y:S05]  /*0df0*/  BSYNC.RECONVERGENT B1 ;  /* 0x0000000000017941 */ /* 0x000fea0003800200 */
.L_x_8:
[C---:B------:R-:W-:Y:S01]  /*0e00*/  SHF.L.W.U32.HI R3, R9.reuse, 0x2, R18 ;  /* 0x0000000209037819 */ /* 0x040fe20000010e12 */
[----:B------:R-:W-:Y:S01]  /*0e10*/  IMAD.SHL.U32 R9, R9, 0x4, RZ ;  /* 0x0000000409097824 */ /* 0x000fe200078e00ff */
[----:B------:R-:W-:Y:S01]  /*0e20*/  UMOV UR4, 0x54442d19 ;  /* 0x54442d1900047882 */ /* 0x000fe20000000000 */
[----:B------:R-:W-:Y:S01]  /*0e30*/  UMOV UR5, 0x3bf921fb ;  /* 0x3bf921fb00057882 */ /* 0x000fe20000000000 */
[----:B------:R-:W-:Y:S02]  /*0e40*/  SHF.R.S32.HI R6, RZ, 0x1f, R3 ;  /* 0x0000001fff067819 */ /* 0x000fe40000011403 */
[----:B------:R-:W-:Y:S02]  /*0e50*/  ISETP.GE.AND P0, PT, R0, RZ, PT ;  /* 0x000000ff0000720c */ /* 0x000fe40003f06270 */
[C---:B------:R-:W-:Y:S02]  /*0e60*/  LOP3.LUT R10, R6.reuse, R9, RZ, 0x3c, !PT ;  /* 0x00000009060a7212 */ /* 0x040fe400078e3cff */
[----:B------:R-:W-:-:S04]  /*0e70*/  LOP3.LUT R11, R6, R3, RZ, 0x3c, !PT ;  /* 0x00000003060b7212 */ /* 0x000fc800078e3cff */
[----:B------:R-:W0:Y:S02]  /*0e80*/  I2F.F64.S64 R6, R10 ;  /* 0x0000000a00067312 */ /* 0x000e240000301c00 */
[----:B0-----:R-:W-:Y:S01]  /*0e90*/  DMUL R8, R6, UR4 ;  /* 0x0000000406087c28 */ /* 0x001fe20008000000 */
[----:B------:R-:W-:Y:S02]  /*0ea0*/  SHF.R.U32.HI R6, RZ, 0x1e, R18 ;  /* 0x0000001eff067819 */ /* 0x000fe40000011612 */
[C---:B------:R-:W-:Y:S02]  /*0eb0*/  LOP3.LUT R7, R3.reuse, R0, RZ, 0x3c, !PT ;  /* 0x0000000003077212 */ /* 0x040fe400078e3cff */
[----:B------:R-:W-:Y:S02]  /*0ec0*/  LEA.HI R6, R3, R6, RZ, 0x1 ;  /* 0x0000000603067211 */ /* 0x000fe400078f08ff */
[----:B------:R-:W-:-:S03]  /*0ed0*/  ISETP.GE.AND P1, PT, R7, RZ, PT ;  /* 0x000000ff0700720c */ /* 0x000fc60003f26270 */
[----:B------:R-:W0:Y:S01]  /*0ee0*/  F2F.F32.F64 R8, R8 ;  /* 0x0000000800087310 */ /* 0x000e220000301000 */
[----:B------:R-:W-:-:S04]  /*0ef0*/  IMAD.MOV R3, RZ, RZ, -R6 ;  /* 0x000000ffff037224 */ /* 0x000fc800078e0a06 */
[----:B------:R-:W-:Y:S01]  /*0f00*/  @!P0 IMAD.MOV.U32 R6, RZ, RZ, R3 ;  /* 0x000000ffff068224 */ /* 0x000fe200078e0003 */
[----:B0-----:R-:W-:-:S07]  /*0f10*/  FSEL R7, -R8, R8, !P1 ;  /* 0x0000000808077208 */ /* 0x001fce0004800100 */
.L_x_6:
[----:B------:R-:W-:Y:S05]  /*0f20*/  BSYNC.RECONVERGENT B0 ;  /* 0x0000000000007941 */ /* 0x000fea0003800200 */
.L_x_5:
[----:B------:R-:W0:Y:S01]  /*0f30*/  MUFU.RCP R8, R5 ;  /* 0x0000000500087308 */ /* 0x000e220000001000 */
[----:B------:R-:W-:Y:S07]  /*0f40*/  BSSY.RECONVERGENT B0, `(.L_x_10) ;  /* 0x000000c000007945 */ /* 0x000fee0003800200 */
[----:B------:R-:W1:Y:S01]  /*0f50*/  FCHK P0, -R0, R5 ;  /* 0x0000000500007302 */ /* 0x000e620000000100 */
[----:B0-----:R-:W-:-:S04]  /*0f60*/  FFMA R3, -R5, R8, 1 ;  /* 0x3f80000005037423 */ /* 0x001fc80000000108 */
[----:B------:R-:W-:-:S04]  /*0f70*/  FFMA R3, R8, R3, R8 ;  /* 0x0000000308037223 */ /* 0x000fc80000000008 */
[----:B------:R-:W-:-:S04]  /*0f80*/  FFMA R8, -R0, R3, RZ ;  /* 0x0000000300087223 */ /* 0x000fc800000001ff */
[----:B------:R-:W-:-:S04]  /*0f90*/  FFMA R9, -R5, R8, -R0 ;  /* 0x0000000805097223 */ /* 0x000fc80000000900 */
[----:B------:R-:W-:Y:S01]  /*0fa0*/  FFMA R3, R3, R9, R8 ;  /* 0x0000000903037223 */ /* 0x000fe20000000008 */
[----:B-1----:R-:W-:Y:S06]  /*0fb0*/  @!P0 BRA `(.L_x_11) ;  /* 0x0000000000108947 */ /* 0x002fec0003800000 */
[----:B------:R-:W-:Y:S01]  /*0fc0*/  FADD R3, -R0, -RZ ;  /* 0x800000ff00037221 */ /* 0x000fe20000000100 */
[----:B------:R-:W-:-:S07]  /*0fd0*/  MOV R8, 0xff0 ;  /* 0x00000ff000087802 */ /* 0x000fce0000000f00 */
[----:B------:R-:W-:Y:S05]  /*0fe0*/  CALL.REL.NOINC `($__internal_0_$__cuda_sm3x_div_rn_noftz_f32_slowpath) ;  /* 0x0000000000907944 */ /* 0x000fea0003c00000 */
[----:B------:R-:W-:-:S07]  /*0ff0*/  IMAD.MOV.U32 R3, RZ, RZ, R0 ;  /* 0x000000ffff037224 */ /* 0x000fce00078e0000 */
.L_x_11:
[----:B------:R-:W-:Y:S05]  /*1000*/  BSYNC.RECONVERGENT B0 ;  /* 0x0000000000007941 */ /* 0x000fea0003800200 */
.L_x_10:
[----:B------:R-:W-:Y:S01]  /*1010*/  IMAD.MOV.U32 R0, RZ, RZ, 0x3bbb989d ;  /* 0x3bbb989dff007424 */ /* 0x000fe200078e00ff */
[----:B------:R-:W-:Y:S01]  /*1020*/  MOV R9, 0x437c0000 ;  /* 0x437c000000097802 */ /* 0x000fe20000000f00 */
[----:B------:R-:W-:Y:S02]  /*1030*/  IMAD.MOV.U32 R8, RZ, RZ, 0x37cbac00 ;  /* 0x37cbac00ff087424 */ /* 0x000fe400078e00ff */
[----:B------:R-:W-:Y:S01]  /*1040*/  FMUL R11, R7, R7 ;  /* 0x00000007070b7220 */ /* 0x000fe20000400000 */
[----:B------:R-:W-:Y:S01]  /*1050*/  FFMA.SAT R0, R3, R0, 0.5 ;  /* 0x3f00000003007423 */ /* 0x000fe20000002000 */
[C---:B------:R-:W-:Y:S01]  /*1060*/  LOP3.LUT R12, R6.reuse, 0x1, RZ, 0xc0, !PT ;  /* 0x00000001060c7812 */ /* 0x040fe200078ec0ff */
[----:B------:R-:W-:Y:S02]  /*1070*/  VIADD R6, R6, 0x1 ;  /* 0x0000000106067836 */ /* 0x000fe40000000000 */
[----:B------:R-:W-:Y:S01]  /*1080*/  FFMA.RM R10, R0, R9, 12582913 ;  /* 0x4b400001000a7423 */ /* 0x000fe20000004009 */
[----:B------:R-:W-:Y:S01]  /*1090*/  FFMA R0, R11, R8, -0.0013887860113754868507 ;  /* 0xbab607ed0b007423 */ /* 0x000fe20000000008 */
[----:B------:R-:W-:Y:S01]  /*10a0*/  ISETP.NE.U32.AND P0, PT, R12, 0x1, PT ;  /* 0x000000010c00780c */ /* 0x000fe20003f05070 */
[----:B------:R-:W-:-:S02]  /*10b0*/  IMAD.MOV.U32 R12, RZ, RZ, 0x3c0885e4 ;  /* 0x3c0885e4ff0c7424 */ /* 0x000fc400078e00ff */
[----:B------:R-:W-:Y:S01]  /*10c0*/  FADD R8, R10, -12583039 ;  /* 0xcb40007f0a087421 */ /* 0x000fe20000000000 */
[----:B------:R-:W-:Y:S01]  /*10d0*/  LOP3.LUT P1, RZ, R6, 0x2, RZ, 0xc0, !PT ;  /* 0x0000000206ff7812 */ /* 0x000fe2000782c0ff */
[----:B------:R-:W-:Y:S01]  /*10e0*/  IMAD.MOV.U32 R6, RZ, RZ, 0x3e2aaaa8 ;  /* 0x3e2aaaa8ff067424 */ /* 0x000fe200078e00ff */
[----:B------:R-:W-:Y:S01]  /*10f0*/  FSEL R0, R0, -0.00019574658654164522886, P0 ;  /* 0xb94d415300007808 */ /* 0x000fe20000000000 */
[C---:B------:R-:W-:Y:S01]  /*1100*/  FFMA R8, R3.reuse, 1.4426950216293334961, -R8 ;  /* 0x3fb8aa3b03087823 */ /* 0x040fe20000000808 */
[----:B------:R-:W-:Y:S01]  /*1110*/  FSEL R12, R12, 0.041666727513074874878, !P0 ;  /* 0x3d2aaabb0c0c7808 */ /* 0x000fe20004000000 */
[----:B------:R-:W-:Y:S01]  /*1120*/  IMAD.SHL.U32 R10, R10, 0x800000, RZ ;  /* 0x008000000a0a7824 */ /* 0x000fe200078e00ff */
[----:B------:R-:W-:Y:S01]  /*1130*/  FSEL R6, -R6, -0.4999999701976776123, !P0 ;  /* 0xbeffffff06067808 */ /* 0x000fe20004000100 */
[----:B------:R-:W-:Y:S02]  /*1140*/  FFMA R3, R3, 1.925963033500011079e-08, R8 ;  /* 0x32a5706003037823 */ /* 0x000fe40000000008 */
[----:B------:R-:W0:Y:S01]  /*1150*/  LDC.64 R8, c[0x0][0x390] ;  /* 0x0000e400ff087b82 */ /* 0x000e220000000a00 */
[----:B------:R-:W-:Y:S01]  /*1160*/  FFMA R12, R11, R0, R12 ;  /* 0x000000000b0c7223 */ /* 0x000fe2000000000c */
[----:B------:R-:W-:-:S02]  /*1170*/  FSEL R0, R7, 1, !P0 ;  /* 0x3f80000007007808 */ /* 0x000fc40004000000 */
[----:B------:R-:W1:Y:S01]  /*1180*/  MUFU.EX2 R3, R3 ;  /* 0x0000000300037308 */ /* 0x000e620000000800 */
[C---:B------:R-:W-:Y:S02]  /*1190*/  FFMA R6, R11.reuse, R12, R6 ;  /* 0x0000000c0b067223 */ /* 0x040fe40000000006 */
[----:B------:R-:W-:-:S04]  /*11a0*/  FFMA R11, R11, R0, RZ ;  /* 0x000000000b0b7223 */ /* 0x000fc800000000ff */
[----:B------:R-:W-:-:S04]  /*11b0*/  FFMA R11, R11, R6, R0 ;  /* 0x000000060b0b7223 */ /* 0x000fc80000000000 */
[----:B------:R-:W-:-:S04]  /*11c0*/  @P1 FADD R11, RZ, -R11 ;  /* 0x8000000bff0b1221 */ /* 0x000fc80000000000 */
[----:B------:R-:W-:Y:S01]  /*11d0*/  FMUL R2, R2, R11 ;  /* 0x0000000b02027220 */ /* 0x000fe20000400000 */
[----:B-1----:R-:W-:Y:S01]  /*11e0*/  FMUL R10, R3, R10 ;  /* 0x0000000a030a7220 */ /* 0x002fe20000400000 */
[----:B0-----:R-:W-:-:S04]  /*11f0*/  IMAD.WIDE R8, R4, 0x4, R8 ;  /* 0x0000000404087825 */ /* 0x001fc800078e0208 */
[----:B------:R-:W-:-:S05]  /*1200*/  FFMA R5, R5, R10, R2 ;  /* 0x0000000a05057223 */ /* 0x000fca0000000002 */
[----:B------:R-:W-:Y:S01]  /*1210*/  STG.E desc[UR6][R8.64], R5 ;  /* 0x0000000508007986 */ /* 0x000fe2000c101906 */
[----:B------:R-:W-:Y:S05]  /*1220*/  EXIT ;  /* 0x000000000000794d */ /* 0x000fea0003800000 */
        .weak           $__internal_0_$__cuda_sm3x_div_rn_noftz_f32_slowpath
        .type           $__internal_0_$__cuda_sm3x_div_rn_noftz_f32_slowpath,@function
        .size           $__internal_0_$__cuda_sm3x_div_rn_noftz_f32_slowpath,(.L_x_38 - $__internal_0_$__cuda_sm3x_div_rn_noftz_f32_slowpath)
$__internal_0_$__cuda_sm3x_div_rn_noftz_f32_slowpath:
[----:B------:R-:W-:Y:S01]  /*1230*/  SHF.R.U32.HI R9, RZ, 0x17, R5 ;  /* 0x00000017ff097819 */ /* 0x000fe20000011605 */
[----:B------:R-:W-:Y:S01]  /*1240*/  BSSY.RECONVERGENT B1, `(.L_x_12) ;  /* 0x0000064000017945 */ /* 0x000fe20003800200 */
[----:B------:R-:W-:Y:S01]  /*1250*/  SHF.R.U32.HI R0, RZ, 0x17, R3 ;  /* 0x00000017ff007819 */ /* 0x000fe20000011603 */
[----:B------:R-:W-:Y:S01]  /*1260*/  IMAD.MOV.U32 R12, RZ, RZ, R5 ;  /* 0x000000ffff0c7224 */ /* 0x000fe200078e0005 */
[----:B------:R-:W-:Y:S02]  /*1270*/  LOP3.LUT R11, R9, 0xff, RZ, 0xc0, !PT ;  /* 0x000000ff090b7812 */ /* 0x000fe400078ec0ff */
[----:B------:R-:W-:-:S03]  /*1280*/  LOP3.LUT R10, R0, 0xff, RZ, 0xc0, !PT ;  /* 0x000000ff000a7812 */ /* 0x000fc600078ec0ff */
[----:B------:R-:W-:Y:S01]  /*1290*/  VIADD R14, R11, 0xffffffff ;  /* 0xffffffff0b0e7836 */ /* 0x000fe20000000000 */
[----:B------:R-:W-:-:S04]  /*12a0*/  IADD3 R13, PT, PT, R10, -0x1, RZ ;  /* 0xffffffff0a0d7810 */ /* 0x000fc80007ffe0ff */
[----:B------:R-:W-:-:S04]  /*12b0*/  ISETP.GT.U32.AND P0, PT, R14, 0xfd, PT ;  /* 0x000000fd0e00780c */ /* 0x000fc80003f04070 */
[----:B------:R-:W-:-:S13]  /*12c0*/  ISETP.GT.U32.OR P0, PT, R13, 0xfd, P0 ;  /* 0x000000fd0d00780c */ /* 0x000fda0000704470 */
[----:B------:R-:W-:Y:S01]  /*12d0*/  @!P0 IMAD.MOV.U32 R9, RZ, RZ, RZ ;  /* 0x000000ffff098224 */ /* 0x000fe200078e00ff */
[----:B------:R-:W-:Y:S06]  /*12e0*/  @!P0 BRA `(.L_x_13) ;  /* 0x0000000000608947 */ /* 0x000fec0003800000 */
[----:B------:R-:W-:Y:S01]  /*12f0*/  FSETP.GTU.FTZ.AND P0, PT, |R3|, +INF , PT ;  /* 0x7f8000000300780b */ /* 0x000fe20003f1c200 */
[----:B------:R-:W-:Y:S01]  /*1300*/  IMAD.MOV.U32 R0, RZ, RZ, R5 ;  /* 0x000000ffff007224 */ /* 0x000fe200078e0005 */
[----:B------:R-:W-:-:S04]  /*1310*/  FSETP.GTU.FTZ.AND P1, PT, |R5|, +INF , PT ;  /* 0x7f8000000500780b */ /* 0x000fc80003f3c200 */
[----:B------:R-:W-:-:S13]  /*1320*/  PLOP3.LUT P0, PT, P0, P1, PT, 0xf8, 0x8f ;  /* 0x00000000008f781c */ /* 0x000fda0000703f70 */
[----:B------:R-:W-:Y:S05]  /*1330*/  @P0 BRA `(.L_x_14) ;  /* 0x00000004004c0947 */ /* 0x000fea0003800000 */
[----:B------:R-:W-:-:S13]  /*1340*/  LOP3.LUT P0, RZ, R12, 0x7fffffff, R3, 0xc8, !PT ;  /* 0x7fffffff0cff7812 */ /* 0x000fda000780c803 */
[----:B------:R-:W-:Y:S05]  /*1350*/  @!P0 BRA `(.L_x_15) ;  /* 0x00000004003c8947 */ /* 0x000fea0003800000 */
[C---:B------:R-:W-:Y:S02]  /*1360*/  FSETP.NEU.FTZ.AND P2, PT, |R3|.reuse, +INF , PT ;  /* 0x7f8000000300780b */ /* 0x040fe40003f5d200 */
[----:B------:R-:W-:Y:S02]  /*1370*/  FSETP.NEU.FTZ.AND P0, PT, |R0|, +INF , PT ;  /* 0x7f8000000000780b */ /* 0x000fe40003f1d200 */
[----:B------:R-:W-:-:S11]  /*1380*/  FSETP.NEU.FTZ.AND P1, PT, |R3|, +INF , PT ;  /* 0x7f8000000300780b */ /* 0x000fd60003f3d200 */
[----:B------:R-:W-:Y:S05]  /*1390*/  @!P0 BRA !P2, `(.L_x_15) ;  /* 0x00000004002c8947 */ /* 0x000fea0005000000 */
[----:B------:R-:W-:-:S04]  /*13a0*/  LOP3.LUT P2, RZ, R3, 0x7fffffff, RZ, 0xc0, !PT ;  /* 0x7fffffff03ff7812 */ /* 0x000fc8000784c0ff */
[----:B------:R-:W-:-:S13]  /*13b0*/  PLOP3.LUT P0, PT, P0, P2, PT, 0x2f, 0xf2 ;  /* 0x0000000000f2781c */ /* 0x000fda0000704577 */
[----:B------:R-:W-:Y:S05]  /*13c0*/  @P0 BRA `(.L_x_16) ;  /* 0x0000000400180947 */ /* 0x000fea0003800000 */
[----:B------:R-:W-:-:S04]  /*13d0*/  LOP3.LUT P0, RZ, R12, 0x7fffffff, RZ, 0xc0, !PT ;  /* 0x7fffffff0cff7812 */ /* 0x000fc8000780c0ff */
[----:B------:R-:W-:-:S13]  /*13e0*/  PLOP3.LUT P0, PT, P1, P0, PT, 0x2f, 0xf2 ;  /* 0x0000000000f2781c */ /* 0x000fda0000f00577 */
[----:B------:R-:W-:Y:S05]  /*13f0*/  @P0 BRA `(.L_x_17) ;  /* 0x0000000400000947 */ /* 0x000fea0003800000 */
[----:B------:R-:W-:Y:S02]  /*1400*/  ISETP.GE.AND P0, PT, R13, RZ, PT ;  /* 0x000000ff0d00720c */ /* 0x000fe40003f06270 */
[----:B------:R-:W-:-:S11]  /*1410*/  ISETP.GE.AND P1, PT, R14, RZ, PT ;  /* 0x000000ff0e00720c */ /* 0x000fd60003f26270 */
[----:B------:R-:W-:Y:S02]  /*1420*/  @P0 IMAD.MOV.U32 R9, RZ, RZ, RZ ;  /* 0x000000ffff090224 */ /* 0x000fe400078e00ff */
[----:B------:R-:W-:Y:S01]  /*1430*/  @!P0 FFMA R3, R3, 1.84467440737095516160e+19, RZ ;  /* 0x5f80000003038823 */ /* 0x000fe200000000ff */
[----:B------:R-:W-:Y:S02]  /*1440*/  @!P0 IMAD.MOV.U32 R9, RZ, RZ, -0x40 ;  /* 0xffffffc0ff098424 */ /* 0x000fe400078e00ff */
[----:B------:R-:W-:-:S03]  /*1450*/  @!P1 FFMA R12, R0, 1.84467440737095516160e+19, RZ ;  /* 0x5f800000000c9823 */ /* 0x000fc600000000ff */
[----:B------:R-:W-:-:S07]  /*1460*/  @!P1 IADD3 R9, PT, PT, R9, 0x40, RZ ;  /* 0x0000004009099810 */ /* 0x000fce0007ffe0ff */
.L_x_13:
[----:B------:R-:W-:Y:S01]  /*1470*/  LEA R13, R11, 0xc0800000, 0x17 ;  /* 0xc08000000b0d7811 */ /* 0x000fe200078eb8ff */
[----:B------:R-:W-:Y:S01]  /*1480*/  VIADD R10, R10, 0xffffff81 ;  /* 0xffffff810a0a7836 */ /* 0x000fe20000000000 */
[----:B------:R-:W-:Y:S03]  /*1490*/  BSSY.RECONVERGENT B2, `(.L_x_18) ;  /* 0x0000035000027945 */ /* 0x000fe60003800200 */
[----:B------:R-:W-:Y:S02]  /*14a0*/  IMAD.IADD R13, R12, 0x1, -R13 ;  /* 0x000000010c0d7824 */ /* 0x000fe400078e0a0d */
[C---:B------:R-:W-:Y:S01]  /*14b0*/  IMAD R0, R10.reuse, -0x800000, R3 ;  /* 0xff8000000a007824 */ /* 0x040fe200078e0203 */
[----:B------:R-:W-:Y:S01]  /*14c0*/  IADD3 R10, PT, PT, R10, 0x7f, -R11 ;  /* 0x0000007f0a0a7810 */ /* 0x000fe20007ffe80b */
[----:B------:R-:W0:Y:S01]  /*14d0*/  MUFU.RCP R12, R13 ;  /* 0x0000000d000c7308 */ /* 0x000e220000001000 */
[----:B------:R-:W-:-:S03]  /*14e0*/  FADD.FTZ R15, -R13, -RZ ;  /* 0x800000ff0d0f7221 */ /* 0x000fc60000010100 */
[----:B------:R-:W-:Y:S02]  /*14f0*/  IMAD.IADD R10, R10, 0x1, R9 ;  /* 0x000000010a0a7824 */ /* 0x000fe400078e0209 */
[----:B0-----:R-:W-:-:S04]  /*1500*/  FFMA R17, R12, R15, 1 ;  /* 0x3f8000000c117423 */ /* 0x001fc8000000000f */
[----:B------:R-:W-:-:S04]  /*1510*/  FFMA R14, R12, R17, R12 ;  /* 0x000000110c0e7223 */ /* 0x000fc8000000000c */
[----:B------:R-:W-:-:S04]  /*1520*/  FFMA R3, R0, R14, RZ ;  /* 0x0000000e00037223 */ /* 0x000fc800000000ff */
[----:B------:R-:W-:-:S04]  /*1530*/  FFMA R12, R15, R3, R0 ;  /* 0x000000030f0c7223 */ /* 0x000fc80000000000 */
[----:B------:R-:W-:-:S04]  /*1540*/  FFMA R17, R14, R12, R3 ;  /* 0x0000000c0e117223 */ /* 0x000fc80000000003 */
[----:B------:R-:W-:-:S04]  /*1550*/  FFMA R12, R15, R17, R0 ;  /* 0x000000110f0c7223 */ /* 0x000fc80000000000 */
[----:B------:R-:W-:-:S05]  /*1560*/  FFMA R0, R14, R12, R17 ;  /* 0x0000000c0e007223 */ /* 0x000fca0000000011 */
[----:B------:R-:W-:-:S04]  /*1570*/  SHF.R.U32.HI R3, RZ, 0x17, R0 ;  /* 0x00000017ff037819 */ /* 0x000fc80000011600 */
[----:B------:R-:W-:-:S05]  /*1580*/  LOP3.LUT R3, R3, 0xff, RZ, 0xc0, !PT ;  /* 0x000000ff03037812 */ /* 0x000fca00078ec0ff */
[----:B------:R-:W-:-:S04]  /*1590*/  IMAD.IADD R11, R3, 0x1, R10 ;  /* 0x00000001030b7824 */ /* 0x000fc800078e020a */
[----:B------:R-:W-:-:S05]  /*15a0*/  VIADD R3, R11, 0xffffffff ;  /* 0xffffffff0b037836 */ /* 0x000fca0000000000 */
[----:B------:R-:W-:-:S13]  /*15b0*/  ISETP.GE.U32.AND P0, PT, R3, 0xfe, PT ;  /* 0x000000fe0300780c */ /* 0x000fda0003f06070 */
[----:B------:R-:W-:Y:S05]  /*15c0*/  @!P0 BRA `(.L_x_19) ;  /* 0x0000000000808947 */ /* 0x000fea0003800000 */
[----:B------:R-:W-:-:S13]  /*15d0*/  ISETP.GT.AND P0, PT, R11, 0xfe, PT ;  /* 0x000000fe0b00780c */ /* 0x000fda0003f04270 */
[----:B------:R-:W-:Y:S05]  /*15e0*/  @P0 BRA `(.L_x_20) ;  /* 0x00000000006c0947 */ /* 0x000fea0003800000 */
[----:B------:R-:W-:-:S13]  /*15f0*/  ISETP.GE.AND P0, PT, R11, 0x1, PT ;  /* 0x000000010b00780c */ /* 0x000fda0003f06270 */
[----:B------:R-:W-:Y:S05]  /*1600*/  @P0 BRA `(.L_x_21) ;  /* 0x0000000000740947 */ /* 0x000fea0003800000 */
[----:B------:R-:W-:Y:S02]  /*1610*/  ISETP.GE.AND P0, PT, R11, -0x18, PT ;  /* 0xffffffe80b00780c */ /* 0x000fe40003f06270 */
[----:B------:R-:W-:-:S11]  /*1620*/  LOP3.LUT R0, R0, 0x80000000, RZ, 0xc0, !PT ;  /* 0x8000000000007812 */ /* 0x000fd600078ec0ff */
[----:B------:R-:W-:Y:S05]  /*1630*/  @!P0 BRA `(.L_x_21) ;  /* 0x0000000000688947 */ /* 0x000fea0003800000 */
[CCC-:B------:R-:W-:Y:S01]  /*1640*/  FFMA.RZ R3, R14.reuse, R12.reuse, R17.reuse ;  /* 0x0000000c0e037223 */ /* 0x1c0fe2000000c011 */
[CCC-:B------:R-:W-:Y:S01]  /*1650*/  FFMA.RM R10, R14.reuse, R12.reuse, R17.reuse ;  /* 0x0000000c0e0a7223 */ /* 0x1c0fe20000004011 */
[C---:B------:R-:W-:Y:S02]  /*1660*/  ISETP.NE.AND P2, PT, R11.reuse, RZ, PT ;  /* 0x000000ff0b00720c */ /* 0x040fe40003f45270 */
[----:B------:R-:W-:Y:S02]  /*1670*/  ISETP.NE.AND P1, PT, R11, RZ, PT ;  /* 0x000000ff0b00720c */ /* 0x000fe40003f25270 */
[----:B------:R-:W-:Y:S01]  /*1680*/  LOP3.LUT R9, R3, 0x7fffff, RZ, 0xc0, !PT ;  /* 0x007fffff03097812 */ /* 0x000fe200078ec0ff */
[----:B------:R-:W-:Y:S01]  /*1690*/  FFMA.RP R3, R14, R12, R17 ;  /* 0x0000000c0e037223 */ /* 0x000fe20000008011 */
[----:B------:R-:W-:Y:S01]  /*16a0*/  IADD3 R12, PT, PT, R11, 0x20, RZ ;  /* 0x000000200b0c7810 */ /* 0x000fe20007ffe0ff */
[----:B------:R-:W-:Y:S01]  /*16b0*/  IMAD.MOV R11, RZ, RZ, -R11 ;  /* 0x000000ffff0b7224 */ /* 0x000fe200078e0a0b */
[----:B------:R-:W-:-:S02]  /*16c0*/  LOP3.LUT R9, R9, 0x800000, RZ, 0xfc, !PT ;  /* 0x0080000009097812 */ /* 0x000fc400078efcff */
[----:B------:R-:W-:Y:S02]  /*16d0*/  FSETP.NEU.FTZ.AND P0, PT, R3, R10, PT ;  /* 0x0000000a0300720b */ /* 0x000fe40003f1d000 */
[----:B------:R-:W-:Y:S02]  /*16e0*/  SHF.L.U32 R12, R9, R12, RZ ;  /* 0x0000000c090c7219 */ /* 0x000fe400000006ff */
[----:B------:R-:W-:Y:S02]  /*16f0*/  SEL R10, R11, RZ, P2 ;  /* 0x000000ff0b0a7207 */ /* 0x000fe40001000000 */
[----:B------:R-:W-:Y:S02]  /*1700*/  ISETP.NE.AND P1, PT, R12, RZ, P1 ;  /* 0x000000ff0c00720c */ /* 0x000fe40000f25270 */
[----:B------:R-:W-:Y:S02]  /*1710*/  SHF.R.U32.HI R10, RZ, R10, R9 ;  /* 0x0000000aff0a7219 */ /* 0x000fe40000011609 */
[----:B------:R-:W-:-:S02]  /*1720*/  PLOP3.LUT P0, PT, P0, P1, PT, 0xf8, 0x8f ;  /* 0x00000000008f781c */ /* 0x000fc40000703f70 */
[----:B------:R-:W-:Y:S02]  /*1730*/  SHF.R.U32.HI R12, RZ, 0x1, R10 ;  /* 0x00000001ff0c7819 */ /* 0x000fe4000001160a */
[----:B------:R-:W-:-:S04]  /*1740*/  SEL R3, RZ, 0x1, !P0 ;  /* 0x00000001ff037807 */ /* 0x000fc80004000000 */
[----:B------:R-:W-:-:S04]  /*1750*/  LOP3.LUT R3, R3, 0x1, R12, 0xf8, !PT ;  /* 0x0000000103037812 */ /* 0x000fc800078ef80c */
[----:B------:R-:W-:-:S05]  /*1760*/  LOP3.LUT R3, R3, R10, RZ, 0xc0, !PT ;  /* 0x0000000a03037212 */ /* 0x000fca00078ec0ff */
[----:B------:R-:W-:-:S05]  /*1770*/  IMAD.IADD R3, R12, 0x1, R3 ;  /* 0x000000010c037824 */ /* 0x000fca00078e0203 */
[----:B------:R-:W-:Y:S01]  /*1780*/  LOP3.LUT R0, R3, R0, RZ, 0xfc, !PT ;  /* 0x0000000003007212 */ /* 0x000fe200078efcff */
[----:B------:R-:W-:Y:S06]  /*1790*/  BRA `(.L_x_21) ;  /* 0x0000000000107947 */ /* 0x000fec0003800000 */
.L_x_20:
[----:B------:R-:W-:-:S04]  /*17a0*/  LOP3.LUT R0, R0, 0x80000000, RZ, 0xc0, !PT ;  /* 0x8000000000007812 */ /* 0x000fc800078ec0ff */
[----:B------:R-:W-:Y:S01]  /*17b0*/  LOP3.LUT R0, R0, 0x7f800000, RZ, 0xfc, !PT ;  /* 0x7f80000000007812 */ /* 0x000fe200078efcff */
[----:B------:R-:W-:Y:S06]  /*17c0*/  BRA `(.L_x_21) ;  /* 0x0000000000047947 */ /* 0x000fec0003800000 */
.L_x_19:
[----:B------:R-:W-:-:S07]  /*17d0*/  IMAD R0, R10, 0x800000, R0 ;  /* 0x008000000a007824 */ /* 0x000fce00078e0200 */
.L_x_21:
[----:B------:R-:W-:Y:S05]  /*17e0*/  BSYNC.RECONVERGENT B2 ;  /* 0x0000000000027941 */ /* 0x000fea0003800200 */
.L_x_18:
[----:B------:R-:W-:Y:S05]  /*17f0*/  BRA `(.L_x_22) ;  /* 0x0000000000207947 */ /* 0x000fea0003800000 */
.L_x_17:
[----:B------:R-:W-:-:S04]  /*1800*/  LOP3.LUT R0, R12, 0x80000000, R3, 0x48, !PT ;  /* 0x800000000c007812 */ /* 0x000fc800078e4803 */
[----:B------:R-:W-:Y:S01]  /*1810*/  LOP3.LUT R0, R0, 0x7f800000, RZ, 0xfc, !PT ;  /* 0x7f80000000007812 */ /* 0x000fe200078efcff */
[----:B------:R-:W-:Y:S06]  /*1820*/  BRA `(.L_x_22) ;  /* 0x0000000000147947 */ /* 0x000fec0003800000 */
.L_x_16:
[----:B------:R-:W-:Y:S01]  /*1830*/  LOP3.LUT R0, R12, 0x80000000, R3, 0x48, !PT ;  /* 0x800000000c007812 */ /* 0x000fe200078e4803 */
[----:B------:R-:W-:Y:S06]  /*1840*/  BRA `(.L_x_22) ;  /* 0x00000000000c7947 */ /* 0x000fec0003800000 */
.L_x_15:
[----:B------:R-:W0:Y:S01]  /*1850*/  MUFU.RSQ R0, -QNAN ;  /* 0xffc0000000007908 */ /* 0x000e220000001400 */
[----:B------:R-:W-:Y:S05]  /*1860*/  BRA `(.L_x_22) ;  /* 0x0000000000047947 */ /* 0x000fea0003800000 */
.L_x_14:
[----:B------:R-:W-:-:S07]  /*1870*/  FADD.FTZ R0, R3, R0 ;  /* 0x0000000003007221 */ /* 0x000fce0000010000 */
.L_x_22:
[----:B------:R-:W-:Y:S05]  /*1880*/  BSYNC.RECONVERGENT B1 ;  /* 0x0000000000017941 */ /* 0x000fea0003800200 */
.L_x_12:
[----:B------:R-:W-:-:S04]  /*1890*/  IMAD.MOV.U32 R9, RZ, RZ, 0x0 ;  /* 0x00000000ff097424 */ /* 0x000fc800078e00ff */
[----:B0-----:R-:W-:Y:S05]  /*18a0*/  RET.REL.NODEC R8 `(_Z25complexPhysicsCalculationPKfS0_Pfi) ;  /* 0xffffffe408d47950 */ /* 0x001fea0003c3ffff */
.L_x_23:
[----:B------:R-:W-:-:S00]  /*18b0*/  BRA `(.L_x_23) ;  /* 0xfffffffc00fc7947 */ /* 0x000fc0000383ffff */
[----:B------:R-:W-:-:S00]  /*18c0*/  NOP ;  /* 0x0000000000007918 */ /* 0x000fc00000000000 */
        /* <DEDUP_REMOVED lines=11> */
.L_x_38:


//--------------------- .text._Z9addArraysPKfS0_Pfi --------------------------
	.section	.text._Z9addArraysPKfS0_Pfi,"ax",@progbits
	.align	128
        .global         _Z9addArraysPKfS0_Pfi
        .type           _Z9addArraysPKfS0_Pfi,@function
        .size           _Z9addArraysPKfS0_Pfi,(.L_x_40 - _Z9addArraysPKfS0_Pfi)
        .other          _Z9addArraysPKfS0_Pfi,@"STO_CUDA_ENTRY STV_DEFAULT"
_Z9addArraysPKfS0_Pfi:
.text._Z9addArraysPKfS0_Pfi:
        /* <DEDUP_REMOVED lines=10> */
[----:B------:R-:W2:Y:S08]  /*00a0*/  LDC.64 R4, c[0x0][0x388] ;  /* 0x0000e200ff047b82 */ /* 0x000eb00000000a00 */
[----:B------:R-:W3:Y:S01]  /*00b0*/  LDC.64 R6, c[0x0][0x390] ;  /* 0x0000e400ff067b82 */ /* 0x000ee20000000a00 */
[----:B0-----:R-:W-:-:S06]  /*00c0*/  IMAD.WIDE R2, R9, 0x4, R2 ;  /* 0x0000000409027825 */ /* 0x001fcc00078e0202 */
[----:B-1----:R-:W4:Y:S01]  /*00d0*/  LDG.E R2, desc[UR4][R2.64] ;  /* 0x0000000402027981 */ /* 0x002f22000c1e1900 */
[----:B--2---:R-:W-:-:S06]  /*00e0*/  IMAD.WIDE R4, R9, 0x4, R4 ;  /* 0x0000000409047825 */ /* 0x004fcc00078e0204 */
[----:B------:R-:W4:Y:S01]  /*00f0*/  LDG.E R5, desc[UR4][R4.64] ;  /* 0x0000000404057981 */ /* 0x000f22000c1e1900 */
[----:B---3--:R-:W-:-:S04]  /*0100*/  IMAD.WIDE R6, R9, 0x4, R6 ;  /* 0x0000000409067825 */ /* 0x008fc800078e0206 */
[----:B----4-:R-:W-:-:S05]  /*0110*/  FADD R9, R2, R5 ;  /* 0x0000000502097221 */ /* 0x010fca0000000000 */
[----:B------:R-:W-:Y:S01]  /*0120*/  STG.E desc[UR4][R6.64], R9 ;  /* 0x0000000906007986 */ /* 0x000fe2000c101904 */
[----:B------:R-:W-:Y:S05]  /*0130*/  EXIT ;  /* 0x000000000000794d */ /* 0x000fea0003800000 */
.L_x_24:
        /* <DEDUP_REMOVED lines=12> */
.L_x_40:


//--------------------- .text._Z17addMultipleArraysPfS_S_iiii --------------------------
	.section	.text._Z17addMultipleArraysPfS_S_iiii,"ax",@progbits
	.align	128
        .global         _Z17addMultipleArraysPfS_S_iiii
        .type           _Z17addMultipleArraysPfS_S_iiii,@function
        .size           _Z17addMultipleArraysPfS_S_iiii,(.L_x_41 - _Z17addMultipleArraysPfS_S_iiii)
        .other          _Z17addMultipleArraysPfS_S_iiii,@"STO_CUDA_ENTRY STV_DEFAULT"
_Z17addMultipleArraysPfS_S_iiii:
.text._Z17addMultipleArraysPfS_S_iiii:
        /* <DEDUP_REMOVED lines=8> */
[----:B------:R-:W0:Y:S01]  /*0080*/  LDCU UR5, c[0x0][0x3a0] ;  /* 0x00007400ff0577ac */ /* 0x000e220008000800 */
[----:B------:R-:W-:Y:S01]  /*0090*/  HFMA2 R2, -RZ, RZ, 0, 0 ;  /* 0x00000000ff027431 */ /* 0x000fe200000001ff */
[----:B------:R-:W1:Y:S01]  /*00a0*/  LDCU.64 UR12, c[0x0][0x358] ;  /* 0x00006b00ff0c77ac */ /* 0x000e620008000a00 */
[----:B0-----:R-:W-:-:S09]  /*00b0*/  UISETP.GE.AND UP0, UPT, UR5, 0x1, UPT ;  /* 0x000000010500788c */ /* 0x001fd2000bf06270 */
[----:B-1----:R-:W-:Y:S05]  /*00c0*/  BRA.U !UP0, `(.L_x_25) ;  /* 0x0000000508ac7547 */ /* 0x002fea000b800000 */
[----:B------:R-:W-:Y:S02]  /*00d0*/  UISETP.GE.U32.AND UP1, UPT, UR5, 0x10, UPT ;  /* 0x000000100500788c */ /* 0x000fe4000bf26070 */
[----:B------:R-:W-:Y:S01]  /*00e0*/  IMAD R3, R0, UR5, RZ ;  /* 0x0000000500037c24 */ /* 0x000fe2000f8e02ff */
[----:B------:R-:W-:Y:S01]  /*00f0*/  ULOP3.LUT UR8, UR5, 0xf, URZ, 0xc0, !UPT ;  /* 0x0000000f05087892 */ /* 0x000fe2000f8ec0ff */
[----:B------:R-:W-:Y:S01]  /*0100*/  MOV R2, RZ ;  /* 0x000000ff00027202 */ /* 0x000fe20000000f00 */
[----:B------:R-:W-:Y:S02]  /*0110*/  UMOV UR4, URZ ;  /* 0x000000ff00047c82 */ /* 0x000fe40008000000 */
[----:B------:R-:W-:Y:S02]  /*0120*/  UISETP.NE.AND UP0, UPT, UR8, URZ, UPT ;  /* 0x000000ff0800728c */ /* 0x000fe4000bf05270 */
[----:B------:R-:W-:Y:S09]  /*0130*/  BRA.U !UP1, `(.L_x_26) ;  /* 0x0000000109b87547 */ /* 0x000ff2000b800000 */
[----:B------:R-:W0:Y:S01]  /*0140*/  LDCU.64 UR6, c[0x0][0x380] ;  /* 0x00007000ff0677ac */ /* 0x000e220008000a00 */
[----:B------:R-:W-:Y:S02]  /*0150*/  MOV R2, RZ ;  /* 0x000000ff00027202 */ /* 0x000fe40000000f00 */
[----:B------:R-:W-:Y:S01]  /*0160*/  MOV R6, R3 ;  /* 0x0000000300067202 */ /* 0x000fe20000000f00 */
[----:B------:R-:W-:-:S04]  /*0170*/  ULOP3.LUT UR4, UR5, 0x7ffffff0, URZ, 0xc0, !UPT ;  /* 0x7ffffff005047892 */ /* 0x000fc8000f8ec0ff */
[----:B------:R-:W-:Y:S02]  /*0180*/  UIADD3 UR9, UPT, UPT, -UR4, URZ, URZ ;  /* 0x000000ff04097290 */ /* 0x000fe4000fffe1ff */
[----:B0-----:R-:W-:-:S04]  /*0190*/  UIADD3 UR5, UP1, UPT, UR6, 0x20, URZ ;  /* 0x0000002006057890 */ /* 0x001fc8000ff3e0ff */
[----:B------:R-:W-:-:S12]  /*01a0*/  UIADD3.X UR6, UPT, UPT, URZ, UR7, URZ, UP1, !UPT ;  /* 0x00000007ff067290 */ /* 0x000fd80008ffe4ff */
.L_x_27:
[----:B------:R-:W-:Y:S02]  /*01b0*/  MOV R4, UR5 ;  /* 0x0000000500047c02 */ /* 0x000fe40008000f00 */
[----:B------:R-:W-:-:S03]  /*01c0*/  MOV R5, UR6 ;  /* 0x0000000600057c02 */ /* 0x000fc60008000f00 */
[----:B------:R-:W-:-:S05]  /*01d0*/  IMAD.WIDE R4, R6, 0x4, R4 ;  /* 0x0000000406047825 */ /* 0x000fca00078e0204 */
[----:B------:R-:W2:Y:S04]  /*01e0*/  LDG.E R15, desc[UR12][R4.64+-0x20] ;  /* 0xffffe00c040f7981 */ /* 0x000ea8000c1e1900 */
[----:B------:R-:W3:Y:S04]  /*01f0*/  LDG.E R16, desc[UR12][R4.64+-0x1c] ;  /* 0xffffe40c04107981 */ /* 0x000ee8000c1e1900 */
[----:B------:R-:W4:Y:S04]  /*0200*/  LDG.E R18, desc[UR12][R4.64+-0x18] ;  /* 0xffffe80c04127981 */ /* 0x000f28000c1e1900 */
[----:B------:R-:W5:Y:S04]  /*0210*/  LDG.E R20, desc[UR12][R4.64+-0x14] ;  /* 0xffffec0c04147981 */ /* 0x000f68000c1e1900 */
        /* <DEDUP_REMOVED lines=11> */
[----:B------:R-:W5:Y:S01]  /*02d0*/  LDG.E R14, desc[UR12][R4.64+0x1c] ;  /* 0x00001c0c040e7981 */ /* 0x000f62000c1e1900 */
[----:B------:R-:W-:Y:S01]  /*02e0*/  UIADD3 UR9, UPT, UPT, UR9, 0x10, URZ ;  /* 0x0000001009097890 */ /* 0x000fe2000fffe0ff */
[----:B------:R-:W-:-:S03]  /*02f0*/  IADD3 R6, PT, PT, R6, 0x10, RZ ;  /* 0x0000001006067810 */ /* 0x000fc60007ffe0ff */
[----:B------:R-:W-:Y:S01]  /*0300*/  UISETP.NE.AND UP1, UPT, UR9, URZ, UPT ;  /* 0x000000ff0900728c */ /* 0x000fe2000bf25270 */
[----:B--2---:R-:W-:-:S04]  /*0310*/  FADD R15, R15, R2 ;  /* 0x000000020f0f7221 */ /* 0x004fc80000000000 */
[----:B---3--:R-:W-:-:S04]  /*0320*/  FADD R15, R15, R16 ;  /* 0x000000100f0f7221 */ /* 0x008fc80000000000 */
[----:B----4-:R-:W-:-:S04]  /*0330*/  FADD R15, R15, R18 ;  /* 0x000000120f0f7221 */ /* 0x010fc80000000000 */
[----:B-----5:R-:W-:-:S04]  /*0340*/  FADD R15, R15, R20 ;  /* 0x000000140f0f7221 */ /* 0x020fc80000000000 */
[----:B------:R-:W-:-:S04]  /*0350*/  FADD R15, R15, R22 ;  /* 0x000000160f0f7221 */ /* 0x000fc80000000000 */
        /* <DEDUP_REMOVED lines=10> */
[----:B------:R-:W-:Y:S01]  /*0400*/  FADD R2, R7, R14 ;  /* 0x0000000e07027221 */ /* 0x000fe20000000000 */
[----:B------:R-:W-:Y:S06]  /*0410*/  BRA.U UP1, `(.L_x_27) ;  /* 0xfffffffd01647547 */ /* 0x000fec000b83ffff */
.L_x_26:
[----:B------:R-:W-:Y:S05]  /*0420*/  BRA.U !UP0, `(.L_x_25) ;  /* 0x0000000108d47547 */ /* 0x000fea000b800000 */
[----:B------:R-:W0:Y:S01]  /*0430*/  LDCU UR5, c[0x0][0x3a0] ;  /* 0x00007400ff0577ac */ /* 0x000e220008000800 */
[----:B------:R-:W-:Y:S02]  /*0440*/  UISETP.GE.U32.AND UP0, UPT, UR8, 0x8, UPT ;  /* 0x000000080800788c */ /* 0x000fe4000bf06070 */
[----:B0-----:R-:W-:-:S04]  /*0450*/  ULOP3.LUT UR6, UR5, 0x7, URZ, 0xc0, !UPT ;  /* 0x0000000705067892 */ /* 0x001fc8000f8ec0ff */
[----:B------:R-:W-:-:S03]  /*0460*/  UISETP.NE.AND UP1, UPT, UR6, URZ, UPT ;  /* 0x000000ff0600728c */ /* 0x000fc6000bf25270 */
[----:B------:R-:W-:Y:S08]  /*0470*/  BRA.U !UP0, `(.L_x_28) ;  /* 0x0000000108507547 */ /* 0x000ff0000b800000 */
[----:B------:R-:W0:Y:S01]  /*0480*/  LDC.64 R4, c[0x0][0x380] ;  /* 0x0000e000ff047b82 */ /* 0x000e220000000a00 */
[----:B------:R-:W-:-:S05]  /*0490*/  IADD3 R7, PT, PT, R3, UR4, RZ ;  /* 0x0000000403077c10 */ /* 0x000fca000fffe0ff */
[----:B0-----:R-:W-:-:S05]  /*04a0*/  IMAD.WIDE R4, R7, 0x4, R4 ;  /* 0x0000000407047825 */ /* 0x001fca00078e0204 */
[----:B------:R-:W2:Y:S04]  /*04b0*/  LDG.E R7, desc[UR12][R4.64] ;  /* 0x0000000c04077981 */ /* 0x000ea8000c1e1900 */
[----:B------:R-:W3:Y:S04]  /*04c0*/  LDG.E R6, desc[UR12][R4.64+0x4] ;  /* 0x0000040c04067981 */ /* 0x000ee8000c1e1900 */
[----:B------:R-:W4:Y:S04]  /*04d0*/  LDG.E R9, desc[UR12][R4.64+0x8] ;  /* 0x0000080c04097981 */ /* 0x000f28000c1e1900 */
[----:B------:R-:W5:Y:S04]  /*04e0*/  LDG.E R11, desc[UR12][R4.64+0xc] ;  /* 0x00000c0c040b7981 */ /* 0x000f68000c1e1900 */
[----:B------:R-:W5:Y:S04]  /*04f0*/  LDG.E R13, desc[UR12][R4.64+0x10] ;  /* 0x0000100c040d7981 */ /* 0x000f68000c1e1900 */
[----:B------:R-:W5:Y:S04]  /*0500*/  LDG.E R15, desc[UR12][R4.64+0x14] ;  /* 0x0000140c040f7981 */ /* 0x000f68000c1e1900 */
[----:B------:R-:W5:Y:S04]  /*0510*/  LDG.E R17, desc[UR12][R4.64+0x18] ;  /* 0x0000180c04117981 */ /* 0x000f68000c1e1900 */
[----:B------:R-:W5:Y:S01]  /*0520*/  LDG.E R19, desc[UR12][R4.64+0x1c] ;  /* 0x00001c0c04137981 */ /* 0x000f62000c1e1900 */
[----:B------:R-:W-:Y:S01]  /*0530*/  UIADD3 UR4, UPT, UPT, UR4, 0x8, URZ ;  /* 0x0000000804047890 */ /* 0x000fe2000fffe0ff */
[----:B--2---:R-:W-:-:S04]  /*0540*/  FADD R7, R2, R7 ;  /* 0x0000000702077221 */ /* 0x004fc80000000000 */
[----:B---3--:R-:W-:-:S04]  /*0550*/  FADD R6, R7, R6 ;  /* 0x0000000607067221 */ /* 0x008fc80000000000 */
[----:B----4-:R-:W-:-:S04]  /*0560*/  FADD R6, R6, R9 ;  /* 0x0000000906067221 */ /* 0x010fc80000000000 */
[----:B-----5:R-:W-:-:S04]  /*0570*/  FADD R6, R6, R11 ;  /* 0x0000000b06067221 */ /* 0x020fc80000000000 */
[----:B------:R-:W-:-:S04]  /*0580*/  FADD R6, R6, R13 ;  /* 0x0000000d06067221 */ /* 0x000fc80000000000 */
[----:B------:R-:W-:-:S04]  /*0590*/  FADD R6, R6, R15 ;  /* 0x0000000f06067221 */ /* 0x000fc80000000000 */
[----:B------:R-:W-:-:S04]  /*05a0*/  FADD R6, R6, R17 ;  /* 0x0000001106067221 */ /* 0x000fc80000000000 */
[----:B------:R-:W-:-:S07]  /*05b0*/  FADD R2, R6, R19 ;  /* 0x0000001306027221 */ /* 0x000fce0000000000 */
.L_x_28:
[----:B------:R-:W-:Y:S05]  /*05c0*/  BRA.U !UP1, `(.L_x_25) ;  /* 0x00000001096c7547 */ /* 0x000fea000b800000 */
[----:B------:R-:W-:Y:S02]  /*05d0*/  UISETP.GE.U32.AND UP0, UPT, UR6, 0x4, UPT ;  /* 0x000000040600788c */ /* 0x000fe4000bf06070 */
[----:B------:R-:W-:-:S04]  /*05e0*/  ULOP3.LUT UR5, UR5, 0x3, URZ, 0xc0, !UPT ;  /* 0x0000000305057892 */ /* 0x000fc8000f8ec0ff */
        /* <DEDUP_REMOVED lines=8> */
[----:B------:R-:W5:Y:S01]  /*0670*/  LDG.E R11, desc[UR12][R4.64+0xc] ;  /* 0x00000c0c040b7981 */ /* 0x000f62000c1e1900 */
[----:B------:R-:W-:Y:S01]  /*0680*/  UIADD3 UR4, UPT, UPT, UR4, 0x4, URZ ;  /* 0x0000000404047890 */ /* 0x000fe2000fffe0ff */
[----:B--2---:R-:W-:-:S04]  /*0690*/  FADD R7, R2, R7 ;  /* 0x0000000702077221 */ /* 0x004fc80000000000 */
[----:B---3--:R-:W-:-:S04]  /*06a0*/  FADD R6, R7, R6 ;  /* 0x0000000607067221 */ /* 0x008fc80000000000 */
[----:B----4-:R-:W-:-:S04]  /*06b0*/  FADD R6, R6, R9 ;  /* 0x0000000906067221 */ /* 0x010fc80000000000 */
[----:B-----5:R-:W-:-:S07]  /*06c0*/  FADD R2, R6, R11 ;  /* 0x0000000b06027221 */ /* 0x020fce0000000000 */
.L_x_29:
[----:B------:R-:W-:Y:S05]  /*06d0*/  BRA.U !UP1, `(.L_x_25) ;  /* 0x0000000109287547 */ /* 0x000fea000b800000 */
[----:B------:R-:W0:Y:S01]  /*06e0*/  LDC.64 R6, c[0x0][0x380] ;  /* 0x0000e000ff067b82 */ /* 0x000e220000000a00 */
[----:B------:R-:W-:Y:S01]  /*06f0*/  IADD3 R3, PT, PT, R3, UR4, RZ ;  /* 0x0000000403037c10 */ /* 0x000fe2000fffe0ff */
[----:B------:R-:W-:-:S12]  /*0700*/  UIADD3 UR5, UPT, UPT, -UR5, URZ, URZ ;  /* 0x000000ff05057290 */ /* 0x000fd8000fffe1ff */
.L_x_30:
[----:B0-----:R-:W-:-:S06]  /*0710*/  IMAD.WIDE R4, R3, 0x4, R6 ;  /* 0x0000000403047825 */ /* 0x001fcc00078e0206 */
[----:B------:R-:W2:Y:S01]  /*0720*/  LDG.E R5, desc[UR12][R4.64] ;  /* 0x0000000c04057981 */ /* 0x000ea2000c1e1900 */
[----:B------:R-:W-:Y:S01]  /*0730*/  UIADD3 UR5, UPT, UPT, UR5, 0x1, URZ ;  /* 0x0000000105057890 */ /* 0x000fe2000fffe0ff */
[----:B------:R-:W-:-:S03]  /*0740*/  IADD3 R3, PT, PT, R3, 0x1, RZ ;  /* 0x0000000103037810 */ /* 0x000fc60007ffe0ff */
[----:B------:R-:W-:Y:S01]  /*0750*/  UISETP.NE.AND UP0, UPT, UR5, URZ, UPT ;  /* 0x000000ff0500728c */ /* 0x000fe2000bf05270 */
[----:B--2---:R-:W-:-:S08]  /*0760*/  FADD R2, R5, R2 ;  /* 0x0000000205027221 */ /* 0x004fd00000000000 */
[----:B------:R-:W-:Y:S05]  /*0770*/  BRA.U UP0, `(.L_x_30) ;  /* 0xfffffffd00e47547 */ /* 0x000fea000b83ffff */
.L_x_25:
[----:B------:R-:W0:Y:S02]  /*0780*/  LDCU UR7, c[0x0][0x3a4] ;  /* 0x00007480ff0777ac */ /* 0x000e240008000800 */
[----:B0-----:R-:W-:-:S09]  /*0790*/  UISETP.GE.AND UP0, UPT, UR7, 0x1, UPT ;  /* 0x000000010700788c */ /* 0x001fd2000bf06270 */
[----:B------:R-:W-:Y:S05]  /*07a0*/  BRA.U !UP0, `(.L_x_31) ;  /* 0x0000000508a07547 */ /* 0x000fea000b800000 */
[----:B------:R-:W-:Y:S02]  /*07b0*/  UISETP.GE.U32.AND UP1, UPT, UR7, 0x10, UPT ;  /* 0x000000100700788c */ /* 0x000fe4000bf26070 */
[----:B------:R-:W-:Y:S01]  /*07c0*/  IMAD R3, R0, UR7, RZ ;  /* 0x0000000700037c24 */ /* 0x000fe2000f8e02ff */
[----:B------:R-:W-:Y:S01]  /*07d0*/  ULOP3.LUT UR10, UR7, 0xf, URZ, 0xc0, !UPT ;  /* 0x0000000f070a7892 */ /* 0x000fe2000f8ec0ff */
[----:B------:R-:W-:-:S03]  /*07e0*/  UMOV UR4, URZ ;  /* 0x000000ff00047c82 */ /* 0x000fc60008000000 */
[----:B------:R-:W-:Y:S02]  /*07f0*/  UISETP.NE.AND UP0, UPT, UR10, URZ, UPT ;  /* 0x000000ff0a00728c */ /* 0x000fe4000bf05270 */
[----:B------:R-:W-:Y:S09]  /*0800*/  BRA.U !UP1, `(.L_x_32) ;  /* 0x0000000109b47547 */ /* 0x000ff2000b800000 */
[----:B------:R-:W0:Y:S01]  /*0810*/  LDCU.64 UR8, c[0x0][0x388] ;  /* 0x00007100ff0877ac */ /* 0x000e220008000a00 */
[----:B------:R-:W-:Y:S01]  /*0820*/  MOV R6, R3 ;  /* 0x0000000300067202 */ /* 0x000fe20000000f00 */
[----:B------:R-:W-:Y:S02]  /*0830*/  ULOP3.LUT UR4, UR7, 0x7ffffff0, URZ, 0xc0, !UPT ;  /* 0x7ffffff007047892 */ /* 0x000fe4000f8ec0ff */
[----:B0-----:R-:W-:Y:S02]  /*0840*/  UIADD3 UR5, UP1, UPT, UR8, 0x20, URZ ;  /* 0x0000002008057890 */ /* 0x001fe4000ff3e0ff */
[----:B------:R-:W-:Y:S02]  /*0850*/  UIADD3 UR8, UPT, UPT, -UR4, URZ, URZ ;  /* 0x000000ff04087290 */ /* 0x000fe4000fffe1ff */
[----:B------:R-:W-:-:S12]  /*0860*/  UIADD3.X UR6, UPT, UPT, URZ, UR9, URZ, UP1, !UPT ;  /* 0x00000009ff067290 */ /* 0x000fd80008ffe4ff */
.L_x_33:
        /* <DEDUP_REMOVED lines=39> */
.L_x_32:
        /* <DEDUP_REMOVED lines=25> */
.L_x_34:
        /* <DEDUP_REMOVED lines=17> */
.L_x_35:
[----:B------:R-:W-:Y:S05]  /*0d80*/  BRA.U !UP1, `(.L_x_31) ;  /* 0x0000000109287547 */ /* 0x000fea000b800000 */
[----:B------:R-:W0:Y:S01]  /*0d90*/  LDC.64 R6, c[0x0][0x388] ;  /* 0x0000e200ff067b82 */ /* 0x000e220000000a00 */
[----:B------:R-:W-:Y:S01]  /*0da0*/  IADD3 R3, PT, PT, R3, UR4, RZ ;  /* 0x0000000403037c10 */ /* 0x000fe2000fffe0ff */
[----:B------:R-:W-:-:S12]  /*0db0*/  UIADD3 UR5, UPT, UPT, -UR5, URZ, URZ ;  /* 0x000000ff05057290 */ /* 0x000fd8000fffe1ff */
.L_x_36:
[----:B0-----:R-:W-:-:S06]  /*0dc0*/  IMAD.WIDE R4, R3, 0x4, R6 ;  /* 0x0000000403047825 */ /* 0x001fcc00078e0206 */
[----:B------:R-:W2:Y:S01]  /*0dd0*/  LDG.E R5, desc[UR12][R4.64] ;  /* 0x0000000c04057981 */ /* 0x000ea2000c1e1900 */
[----:B------:R-:W-:Y:S01]  /*0de0*/  UIADD3 UR5, UPT, UPT, UR5, 0x1, URZ ;  /* 0x0000000105057890 */ /* 0x000fe2000fffe0ff */
[----:B------:R-:W-:-:S03]  /*0df0*/  IADD3 R3, PT, PT, R3, 0x1, RZ ;  /* 0x0000000103037810 */ /* 0x000fc60007ffe0ff */
[----:B------:R-:W-:Y:S01]  /*0e00*/  UISETP.NE.AND UP0, UPT, UR5, URZ, UPT ;  /* 0x000000ff0500728c */ /* 0x000fe2000bf05270 */
[----:B--2---:R-:W-:-:S08]  /*0e10*/  FADD R2, R5, R2 ;  /* 0x0000000205027221 */ /* 0x004fd00000000000 */
[----:B------:R-:W-:Y:S05]  /*0e20*/  BRA.U UP0, `(.L_x_36) ;  /* 0xfffffffd00e47547 */ /* 0x000fea000b83ffff */
.L_x_31:
[----:B------:R-:W0:Y:S02]  /*0e30*/  LDC.64 R4, c[0x0][0x390] ;  /* 0x0000e400ff047b82 */ /* 0x000e240000000a00 */
[----:B0-----:R-:W-:-:S05]  /*0e40*/  IMAD.WIDE R4, R0, 0x4, R4 ;  /* 0x0000000400047825 */ /* 0x001fca00078e0204 */
[----:B------:R-:W-:Y:S01]  /*0e50*/  STG.E desc[UR12][R4.64], R2 ;  /* 0x0000000204007986 */ /* 0x000fe2000c10190c */
[----:B------:R-:W-:Y:S05]  /*0e60*/  EXIT ;  /* 0x000000000000794d */ /* 0x000fea0003800000 */
.L_x_37:
        /* <DEDUP_REMOVED lines=9> */
.L_x_41:


//--------------------- .nv.global.init           --------------------------
	.section	.nv.global.init,"aw",@progbits
	.align	4
.nv.global.init:
	.type		__cudart_i2opi_f,@object
	.size		__cudart_i2opi_f,(.L_0 - __cudart_i2opi_f)
__cudart_i2opi_f:
        /*0000*/ 	.byte	0x41, 0x90, 0x43, 0x3c, 0x99, 0x95, 0x62, 0xdb, 0xc0, 0xdd, 0x34, 0xf5, 0xd1, 0x57, 0x27, 0xfc
        /*0010*/ 	.byte	0x29, 0x15, 0x44, 0x4e, 0x6e, 0x83, 0xf9, 0xa2
.L_0:


//--------------------- .nv.shared.reserved.0     --------------------------
	.section	.nv.shared.reserved.0,"aw",@nobits
	.weak		__nv_reservedSMEM_offset_0_alias
	.size		__nv_reservedSMEM_offset_0_alias, 0, 64
	.other		__nv_reservedSMEM_offset_0_alias,@"STO_CUDA_RESERVED_SHARED STV_DEFAULT"
__nv_reservedSMEM_offset_0_alias:
	.zero		0
	.zero		64


//--------------------- .nv.constant0._Z25complexPhysicsCalculationPKfS0_Pfi --------------------------
	.section	.nv.constant0._Z25complexPhysicsCalculationPKfS0_Pfi,"a",@progbits
	.sectionflags	@""
	.align	4
.nv.constant0._Z25complexPhysicsCalculationPKfS0_Pfi:
	.zero		924


//--------------------- .nv.constant0._Z9addArraysPKfS0_Pfi --------------------------
	.section	.nv.constant0._Z9addArraysPKfS0_Pfi,"a",@progbits
	.sectionflags	@""
	.align	4
.nv.constant0._Z9addArraysPKfS0_Pfi:
	.zero		924


//--------------------- .nv.constant0._Z17addMultipleArraysPfS_S_iiii --------------------------
	.section	.nv.constant0._Z17addMultipleArraysPfS_S_iiii,"a",@progbits
	.sectionflags	@""
	.align	4
.nv.constant0._Z17addMultipleArraysPfS_S_iiii:
	.zero		936


//--------------------- SYMBOLS --------------------------

	.type		.nv.reservedSmem.offset0,@object
	.size		.nv.reservedSmem.offset0,0x4
